	.target	sm_100a

	.elftype	@"ET_EXEC"


//--------------------- .note.nv.tkinfo           --------------------------
	.section	.note.nv.tkinfo,"",@"SHT_NOTE"
	.sectionflags	@"SHF_NOTE_NV_TKINFO"
	.tkinfo
        /*0018*/ 	.word	0x00000002
        /*0030*/ 	.string	""
        /*0030*/ 	.string	"ptxas"
        /*0030*/ 	.string	"Cuda compilation tools, release 13.0, V13.0.88"
        /*0030*/ 	.string	"Build cuda_13.0.r13.0/compiler.36424714_0"
        /*0030*/ 	.string	"-arch sm_100a -m 64 "



//--------------------- .note.nv.cuinfo           --------------------------
	.section	.note.nv.cuinfo,"",@"SHT_NOTE"
	.sectionflags	@"SHF_NOTE_NV_CUINFO"
        /*0018*/ 	.short	0x0002
        /*001a*/ 	.short	0x0064
        /*001c*/ 	.short	0x0082
	.zero		2


//--------------------- .nv.info                  --------------------------
	.section	.nv.info,"",@"SHT_CUDA_INFO"
	.align	4


	//----- nvinfo : EIATTR_REGCOUNT
	.align		4
        /*0000*/ 	.byte	0x04, 0x2f
        /*0002*/ 	.short	(.L_19 - .L_18)
	.align		4
.L_18:
        /*0004*/ 	.word	index@(_ZN7cutlass13device_kernelINS_4gemm6kernel13GemmUniversalIN4cute5tupleIJiiiiEEENS1_10collective13CollectiveMmaINS1_35MainloopSm100TmaUmmaWarpSpecializedILi6ELi2ELi2ENS5_IJNS4_1CILi1EEESB_SB_EEEEENS5_IJNSA_ILi128EEENSA_ILi256EEENSA_ILi32EEEEEENS_10bfloat16_tENS5_IJSB_llEEESI_SJ_NS4_8TiledMMAINS4_8MMA_AtomIJNS4_20SM100_MMA_F16BF16_SSISI_SI_fLi128ELi256ELNS4_4UMMA5MajorE1ELSO_1ELNSN_7ScaleInE0ELSP_0EEEEEENS4_6LayoutISC_NS5_IJNSA_ILi0EEEST_ST_EEEEENS5_IJNS4_10UnderscoreESW_SW_EEEEENS4_13SM90_TMA_LOADENS4_14ComposedLayoutINS4_7SwizzleILi3ELi4ELi3EEENS4_18smem_ptr_flag_bitsILi16EEENSS_INS5_IJNSA_ILi64EEENSA_ILi8EEEEEENS5_IJSB_S15_EEEEEEEvNS4_8identityESZ_S1A_vS1B_EENS_8epilogue10collective18CollectiveEpilogueINS1D_23Sm100TmaWarpSpecializedILi4ELi2ELi64ELb1ELb0EEEJSH_NS5_IJNSS_ISE_SB_EENSS_IS15_SB_EEEEESI_NS5_IJlSB_lEEESI_S1L_NS1D_6fusion15FusionCallbacksIS1H_NS1M_17LinearCombinationISI_fSI_fLNS_15FloatRoundStyleE2EEESH_S1K_JEEENS4_5SM1004TMEM4LOAD26SM100_TMEM_LOAD_32dp32b64xESZ_NS10_IS12_S14_NSS_INS5_IJS16_S15_EEENS5_IJS15_SB_EEEEEEENS4_39AutoVectorizingCopyWithAssumedAlignmentILi128EEENS4_14SM90_TMA_STOREES1Z_S21_S21_EEEvvEEEEvNT_6ParamsE)
        /*0008*/ 	.word	0x000000b9


	//----- nvinfo : EIATTR_FRAME_SIZE
	.align		4
.L_19:
        /*000c*/ 	.byte	0x04, 0x11
        /*000e*/ 	.short	(.L_21 - .L_20)
	.align		4
.L_20:
        /*0010*/ 	.word	index@($__internal_2_$__cuda_sm10x_tcgen05_guardrail_trap_unallocated_columns_being_dealloced)
        /*0014*/ 	.word	0x00000000


	//----- nvinfo : EIATTR_FRAME_SIZE
	.align		4
.L_21:
        /*0018*/ 	.byte	0x04, 0x11
        /*001a*/ 	.short	(.L_23 - .L_22)
	.align		4
.L_22:
        /*001c*/ 	.word	index@($__internal_1_$__cuda_sm10x_tcgen05_guardrail_trap_phase_invalid_during_alloc)
        /*0020*/ 	.word	0x00000000


	//----- nvinfo : EIATTR_FRAME_SIZE
	.align		4
.L_23:
        /*0024*/ 	.byte	0x04, 0x11
        /*0026*/ 	.short	(.L_25 - .L_24)
	.align		4
.L_24:
        /*0028*/ 	.word	index@($__internal_0_$__cuda_sm10x_tcgen05_guardrail_trap_col_being_dealloced_not_returned_by_alloc)
        /*002c*/ 	.word	0x00000000


	//----- nvinfo : EIATTR_FRAME_SIZE
	.align		4
.L_25:
        /*0030*/ 	.byte	0x04, 0x11
        /*0032*/ 	.short	(.L_27 - .L_26)
	.align		4
.L_26:
        /*0034*/ 	.word	index@(_ZN7cutlass13device_kernelINS_4gemm6kernel13GemmUniversalIN4cute5tupleIJiiiiEEENS1_10collective13CollectiveMmaINS1_35MainloopSm100TmaUmmaWarpSpecializedILi6ELi2ELi2ENS5_IJNS4_1CILi1EEESB_SB_EEEEENS5_IJNSA_ILi128EEENSA_ILi256EEENSA_ILi32EEEEEENS_10bfloat16_tENS5_IJSB_llEEESI_SJ_NS4_8TiledMMAINS4_8MMA_AtomIJNS4_20SM100_MMA_F16BF16_SSISI_SI_fLi128ELi256ELNS4_4UMMA5MajorE1ELSO_1ELNSN_7ScaleInE0ELSP_0EEEEEENS4_6LayoutISC_NS5_IJNSA_ILi0EEEST_ST_EEEEENS5_IJNS4_10UnderscoreESW_SW_EEEEENS4_13SM90_TMA_LOADENS4_14ComposedLayoutINS4_7SwizzleILi3ELi4ELi3EEENS4_18smem_ptr_flag_bitsILi16EEENSS_INS5_IJNSA_ILi64EEENSA_ILi8EEEEEENS5_IJSB_S15_EEEEEEEvNS4_8identityESZ_S1A_vS1B_EENS_8epilogue10collective18CollectiveEpilogueINS1D_23Sm100TmaWarpSpecializedILi4ELi2ELi64ELb1ELb0EEEJSH_NS5_IJNSS_ISE_SB_EENSS_IS15_SB_EEEEESI_NS5_IJlSB_lEEESI_S1L_NS1D_6fusion15FusionCallbacksIS1H_NS1M_17LinearCombinationISI_fSI_fLNS_15FloatRoundStyleE2EEESH_S1K_JEEENS4_5SM1004TMEM4LOAD26SM100_TMEM_LOAD_32dp32b64xESZ_NS10_IS12_S14_NSS_INS5_IJS16_S15_EEENS5_IJS15_SB_EEEEEEENS4_39AutoVectorizingCopyWithAssumedAlignmentILi128EEENS4_14SM90_TMA_STOREES1Z_S21_S21_EEEvvEEEEvNT_6ParamsE)
        /*0038*/ 	.word	0x00000000


	//----- nvinfo : EIATTR_MIN_STACK_SIZE
	.align		4
.L_27:
        /*003c*/ 	.byte	0x04, 0x12
        /*003e*/ 	.short	(.L_29 - .L_28)
	.align		4
.L_28:
        /*0040*/ 	.word	index@(_ZN7cutlass13device_kernelINS_4gemm6kernel13GemmUniversalIN4cute5tupleIJiiiiEEENS1_10collective13CollectiveMmaINS1_35MainloopSm100TmaUmmaWarpSpecializedILi6ELi2ELi2ENS5_IJNS4_1CILi1EEESB_SB_EEEEENS5_IJNSA_ILi128EEENSA_ILi256EEENSA_ILi32EEEEEENS_10bfloat16_tENS5_IJSB_llEEESI_SJ_NS4_8TiledMMAINS4_8MMA_AtomIJNS4_20SM100_MMA_F16BF16_SSISI_SI_fLi128ELi256ELNS4_4UMMA5MajorE1ELSO_1ELNSN_7ScaleInE0ELSP_0EEEEEENS4_6LayoutISC_NS5_IJNSA_ILi0EEEST_ST_EEEEENS5_IJNS4_10UnderscoreESW_SW_EEEEENS4_13SM90_TMA_LOADENS4_14ComposedLayoutINS4_7SwizzleILi3ELi4ELi3EEENS4_18smem_ptr_flag_bitsILi16EEENSS_INS5_IJNSA_ILi64EEENSA_ILi8EEEEEENS5_IJSB_S15_EEEEEEEvNS4_8identityESZ_S1A_vS1B_EENS_8epilogue10collective18CollectiveEpilogueINS1D_23Sm100TmaWarpSpecializedILi4ELi2ELi64ELb1ELb0EEEJSH_NS5_IJNSS_ISE_SB_EENSS_IS15_SB_EEEEESI_NS5_IJlSB_lEEESI_S1L_NS1D_6fusion15FusionCallbacksIS1H_NS1M_17LinearCombinationISI_fSI_fLNS_15FloatRoundStyleE2EEESH_S1K_JEEENS4_5SM1004TMEM4LOAD26SM100_TMEM_LOAD_32dp32b64xESZ_NS10_IS12_S14_NSS_INS5_IJS16_S15_EEENS5_IJS15_SB_EEEEEEENS4_39AutoVectorizingCopyWithAssumedAlignmentILi128EEENS4_14SM90_TMA_STOREES1Z_S21_S21_EEEvvEEEEvNT_6ParamsE)
        /*0044*/ 	.word	0x00000000
.L_29:


//--------------------- .nv.compat                --------------------------
	.section	.nv.compat,"",@"SHT_CUDA_COMPAT_INFO"
	.align	4
        /*0000*/ 	.byte	0x02, 0x09, 0x01, 0x00, 0x02, 0x02, 0x02, 0x00, 0x02, 0x05, 0x05, 0x00, 0x03, 0x07, 0x01, 0x01
        /*0010*/ 	.byte	0x02, 0x03, 0x01, 0x00, 0x02, 0x06, 0x01, 0x00, 0x04, 0x0b, 0x08, 0x00, 0x09, 0x00, 0x00, 0x00
        /*0020*/ 	.byte	0x00, 0x00, 0x00, 0x00


//--------------------- .nv.info._ZN7cutlass13device_kernelINS_4gemm6kernel13GemmUniversalIN4cute5tupleIJiiiiEEENS1_10collective13CollectiveMmaINS1_35MainloopSm100TmaUmmaWarpSpecializedILi6ELi2ELi2ENS5_IJNS4_1CILi1EEESB_SB_EEEEENS5_IJNSA_ILi128EEENSA_ILi256EEENSA_ILi32EEEEEENS_10bfloat16_tENS5_IJSB_llEEESI_SJ_NS4_8TiledMMAINS4_8MMA_AtomIJNS4_20SM100_MMA_F16BF16_SSISI_SI_fLi128ELi256ELNS4_4UMMA5MajorE1ELSO_1ELNSN_7ScaleInE0ELSP_0EEEEEENS4_6LayoutISC_NS5_IJNSA_ILi0EEEST_ST_EEEEENS5_IJNS4_10UnderscoreESW_SW_EEEEENS4_13SM90_TMA_LOADENS4_14ComposedLayoutINS4_7SwizzleILi3ELi4ELi3EEENS4_18smem_ptr_flag_bitsILi16EEENSS_INS5_IJNSA_ILi64EEENSA_ILi8EEEEEENS5_IJSB_S15_EEEEEEEvNS4_8identityESZ_S1A_vS1B_EENS_8epilogue10collective18CollectiveEpilogueINS1D_23Sm100TmaWarpSpecializedILi4ELi2ELi64ELb1ELb0EEEJSH_NS5_IJNSS_ISE_SB_EENSS_IS15_SB_EEEEESI_NS5_IJlSB_lEEESI_S1L_NS1D_6fusion15FusionCallbacksIS1H_NS1M_17LinearCombinationISI_fSI_fLNS_15FloatRoundStyleE2EEESH_S1K_JEEENS4_5SM1004TMEM4LOAD26SM100_TMEM_LOAD_32dp32b64xESZ_NS10_IS12_S14_NSS_INS5_IJS16_S15_EEENS5_IJS15_SB_EEEEEEENS4_39AutoVectorizingCopyWithAssumedAlignmentILi128EEENS4_14SM90_TMA_STOREES1Z_S21_S21_EEEvvEEEEvNT_6ParamsE --------------------------
	.section	.nv.info._ZN7cutlass13device_kernelINS_4gemm6kernel13GemmUniversalIN4cute5tupleIJiiiiEEENS1_10collective13CollectiveMmaINS1_35MainloopSm100TmaUmmaWarpSpecializedILi6ELi2ELi2ENS5_IJNS4_1CILi1EEESB_SB_EEEEENS5_IJNSA_ILi128EEENSA_ILi256EEENSA_ILi32EEEEEENS_10bfloat16_tENS5_IJSB_llEEESI_SJ_NS4_8TiledMMAINS4_8MMA_AtomIJNS4_20SM100_MMA_F16BF16_SSISI_SI_fLi128ELi256ELNS4_4UMMA5MajorE1ELSO_1ELNSN_7ScaleInE0ELSP_0EEEEEENS4_6LayoutISC_NS5_IJNSA_ILi0EEEST_ST_EEEEENS5_IJNS4_10UnderscoreESW_SW_EEEEENS4_13SM90_TMA_LOADENS4_14ComposedLayoutINS4_7SwizzleILi3ELi4ELi3EEENS4_18smem_ptr_flag_bitsILi16EEENSS_INS5_IJNSA_ILi64EEENSA_ILi8EEEEEENS5_IJSB_S15_EEEEEEEvNS4_8identityESZ_S1A_vS1B_EENS_8epilogue10collective18CollectiveEpilogueINS1D_23Sm100TmaWarpSpecializedILi4ELi2ELi64ELb1ELb0EEEJSH_NS5_IJNSS_ISE_SB_EENSS_IS15_SB_EEEEESI_NS5_IJlSB_lEEESI_S1L_NS1D_6fusion15FusionCallbacksIS1H_NS1M_17LinearCombinationISI_fSI_fLNS_15FloatRoundStyleE2EEESH_S1K_JEEENS4_5SM1004TMEM4LOAD26SM100_TMEM_LOAD_32dp32b64xESZ_NS10_IS12_S14_NSS_INS5_IJS16_S15_EEENS5_IJS15_SB_EEEEEEENS4_39AutoVectorizingCopyWithAssumedAlignmentILi128EEENS4_14SM90_TMA_STOREES1Z_S21_S21_EEEvvEEEEvNT_6ParamsE,"",@"SHT_CUDA_INFO"
	.sectionflags	@""
	.align	4


	//----- nvinfo : EIATTR_CUDA_API_VERSION
	.align		4
        /*0000*/ 	.byte	0x04, 0x37
        /*0002*/ 	.short	(.L_31 - .L_30)
.L_30:
        /*0004*/ 	.word	0x00000082


	//----- nvinfo : EIATTR_KPARAM_INFO
	.align		4
.L_31:
        /*0008*/ 	.byte	0x04, 0x17
        /*000a*/ 	.short	(.L_33 - .L_32)
.L_32:
        /*000c*/ 	.word	0x00000000
        /*0010*/ 	.short	0x0000
        /*0012*/ 	.short	0x0000
        /*0014*/ 	.byte	0x00, 0xf0, 0x01, 0x20


	//----- nvinfo : EIATTR_AT_ENTRY_FRAGMENTS
	.align		4
.L_33:
        /*0018*/ 	.byte	0x04, 0x4f
        /*001a*/ 	.short	(.L_35 - .L_34)


	//   ....[0]....
.L_34:
        /*001c*/ 	.word	0x00000006


	//----- nvinfo : EIATTR_RESERVED_SMEM_USED
	.align		4
.L_35:
        /*0020*/ 	.byte	0x01, 0x41
	.zero		2


	//----- nvinfo : EIATTR_SPARSE_MMA_MASK
	.align		4
        /*0024*/ 	.byte	0x03, 0x50
        /*0026*/ 	.short	0x0000


	//----- nvinfo : EIATTR_TCGEN05_1CTA_USED
	.align		4
        /*0028*/ 	.byte	0x01, 0x51
	.zero		2


	//----- nvinfo : EIATTR_MAXREG_COUNT
	.align		4
        /*002c*/ 	.byte	0x03, 0x1b
        /*002e*/ 	.short	0x00ff


	//----- nvinfo : EIATTR_NUM_BARRIERS
	.align		4
        /*0030*/ 	.byte	0x02, 0x4c
        /*0032*/ 	.byte	0x07
	.zero		1


	//----- nvinfo : EIATTR_EXTERNS
	.align		4
        /*0034*/ 	.byte	0x04, 0x0f
        /*0036*/ 	.short	(.L_37 - .L_36)


	//   ....[0]....
	.align		4
.L_36:
        /*0038*/ 	.word	index@(__assertfail)


	//----- nvinfo : EIATTR_MERCURY_ISA_VERSION
	.align		4
.L_37:
        /*003c*/ 	.byte	0x03, 0x5f
        /*003e*/ 	.short	0x0101


	//----- nvinfo : EIATTR_INT_WARP_WIDE_INSTR_OFFSETS
	.align		4
        /*0040*/ 	.byte	0x04, 0x31
        /*0042*/ 	.short	(.L_39 - .L_38)


	//   ....[0]....
.L_38:
        /*0044*/ 	.word	0x00002170


	//   ....[1]....
        /*0048*/ 	.word	0x00003ae0


	//   ....[2]....
        /*004c*/ 	.word	0x00003b00


	//   ....[3]....
        /*0050*/ 	.word	0x00003b30


	//   ....[4]....
        /*0054*/ 	.word	0x00004470


	//   ....[5]....
        /*0058*/ 	.word	0x000044e0


	//   ....[6]....
        /*005c*/ 	.word	0x000045d0


	//   ....[7]....
        /*0060*/ 	.word	0x00004650


	//   ....[8]....
        /*0064*/ 	.word	0x00004760


	//   ....[9]....
        /*0068*/ 	.word	0x000047f0


	//   ....[10]....
        /*006c*/ 	.word	0x000049d0


	//   ....[11]....
        /*0070*/ 	.word	0x00004b30


	//----- nvinfo : EIATTR_COOP_GROUP_MASK_REGIDS
	.align		4
.L_39:
        /*0074*/ 	.byte	0x04, 0x29
        /*0076*/ 	.short	(.L_41 - .L_40)


	//   ....[0]....
.L_40:
        /*0078*/ 	.word	0xffffffff


	//   ....[1]....
        /*007c*/ 	.word	0xffffffff


	//   ....[2]....
        /*0080*/ 	.word	0xffffffff


	//   ....[3]....
        /*0084*/ 	.word	0xffffffff


	//   ....[4]....
        /*0088*/ 	.word	0xffffffff


	//   ....[5]....
        /*008c*/ 	.word	0xffffffff


	//   ....[6]....
        /*0090*/ 	.word	0xffffffff


	//   ....[7]....
        /*0094*/ 	.word	0xffffffff


	//   ....[8]....
        /*0098*/ 	.word	0xffffffff


	//   ....[9]....
        /*009c*/ 	.word	0xffffffff


	//   ....[10]....
        /*00a0*/ 	.word	0xffffffff


	//   ....[11]....
        /*00a4*/ 	.word	0xffffffff


	//   ....[12]....
        /*00a8*/ 	.word	0xffffffff


	//----- nvinfo : EIATTR_COOP_GROUP_INSTR_OFFSETS
	.align		4
.L_41:
        /*00ac*/ 	.byte	0x04, 0x28
        /*00ae*/ 	.short	(.L_43 - .L_42)


	//   ....[0]....
.L_42:
        /*00b0*/ 	.word	0x00000090


	//   ....[1]....
        /*00b4*/ 	.word	0x000004d0


	//   ....[2]....
        /*00b8*/ 	.word	0x00000680


	//   ....[3]....
        /*00bc*/ 	.word	0x00000820


	//   ....[4]....
        /*00c0*/ 	.word	0x00000920


	//   ....[5]....
        /*00c4*/ 	.word	0x00000a90


	//   ....[6]....
        /*00c8*/ 	.word	0x00000bf0


	//   ....[7]....
        /*00cc*/ 	.word	0x00002050


	//   ....[8]....
        /*00d0*/ 	.word	0x00002f50


	//   ....[9]....
        /*00d4*/ 	.word	0x00003160


	//   ....[10]....
        /*00d8*/ 	.word	0x00003190


	//   ....[11]....
        /*00dc*/ 	.word	0x000039c0


	//   ....[12]....
        /*00e0*/ 	.word	0x00003bf0


	//----- nvinfo : EIATTR_VRC_CTA_INIT_COUNT
	.align		4
.L_43:
        /*00e4*/ 	.byte	0x02, 0x4a
        /*00e6*/ 	.byte	0x80
	.zero		1


	//----- nvinfo : EIATTR_SYSCALL_OFFSETS
	.align		4
        /*00e8*/ 	.byte	0x04, 0x46
        /*00ea*/ 	.short	(.L_45 - .L_44)


	//   ....[0]....
.L_44:
        /*00ec*/ 	.word	0x000055e0


	//   ....[1]....
        /*00f0*/ 	.word	0x000056d0


	//   ....[2]....
        /*00f4*/ 	.word	0x00006050


	//   ....[3]....
        /*00f8*/ 	.word	0x000074a0


	//   ....[4]....
        /*00fc*/ 	.word	0x000088c0


	//   ....[5]....
        /*0100*/ 	.word	0x00009cd0


	//----- nvinfo : EIATTR_MBARRIER_INSTR_OFFSETS
	.align		4
.L_45:
        /*0104*/ 	.byte	0x04, 0x39
        /*0106*/ 	.short	(.L_47 - .L_46)


	//   ....[0]....
.L_46:
        /*0108*/ 	.word	0x000005b0
        /*010c*/ 	.word	0x000000ff
        /*0110*/ 	.word	0x00000000
        /*0114*/ 	.short	0x0100
        /*0116*/ 	.byte	0x05
	.zero		1


	//   ....[1]....
        /*0118*/ 	.word	0x000005c0
        /*011c*/ 	.word	0x000000ff
        /*0120*/ 	.word	0x00000030
        /*0124*/ 	.short	0x0100
        /*0126*/ 	.byte	0x05
	.zero		1


	//   ....[2]....
        /*0128*/ 	.word	0x000005d0
        /*012c*/ 	.word	0x000000ff
        /*0130*/ 	.word	0x00000008
        /*0134*/ 	.short	0x0100
        /*0136*/ 	.byte	0x05
	.zero		1


	//   ....[3]....
        /*0138*/ 	.word	0x000005e0
        /*013c*/ 	.word	0x000000ff
        /*0140*/ 	.word	0x00000038
        /*0144*/ 	.short	0x0100
        /*0146*/ 	.byte	0x05
	.zero		1


	//   ....[4]....
        /*0148*/ 	.word	0x000005f0
        /*014c*/ 	.word	0x000000ff
        /*0150*/ 	.word	0x00000010
        /*0154*/ 	.short	0x0100
        /*0156*/ 	.byte	0x05
	.zero		1


	//   ....[5]....
        /*0158*/ 	.word	0x00000600
        /*015c*/ 	.word	0x000000ff
        /*0160*/ 	.word	0x00000040
        /*0164*/ 	.short	0x0100
        /*0166*/ 	.byte	0x05
	.zero		1


	//   ....[6]....
        /*0168*/ 	.word	0x00000610
        /*016c*/ 	.word	0x000000ff
        /*0170*/ 	.word	0x00000018
        /*0174*/ 	.short	0x0100
        /*0176*/ 	.byte	0x05
	.zero		1


	//   ....[7]....
        /*0178*/ 	.word	0x00000620
        /*017c*/ 	.word	0x000000ff
        /*0180*/ 	.word	0x00000048
        /*0184*/ 	.short	0x0100
        /*0186*/ 	.byte	0x05
	.zero		1


	//   ....[8]....
        /*0188*/ 	.word	0x00000630
        /*018c*/ 	.word	0x000000ff
        /*0190*/ 	.word	0x00000020
        /*0194*/ 	.short	0x0100
        /*0196*/ 	.byte	0x05
	.zero		1


	//   ....[9]....
        /*0198*/ 	.word	0x00000640
        /*019c*/ 	.word	0x000000ff
        /*01a0*/ 	.word	0x00000050
        /*01a4*/ 	.short	0x0100
        /*01a6*/ 	.byte	0x05
	.zero		1


	//   ....[10]....
        /*01a8*/ 	.word	0x00000650
        /*01ac*/ 	.word	0x000000ff
        /*01b0*/ 	.word	0x00000028
        /*01b4*/ 	.short	0x0100
        /*01b6*/ 	.byte	0x05
	.zero		1


	//   ....[11]....
        /*01b8*/ 	.word	0x00000660
        /*01bc*/ 	.word	0x000000ff
        /*01c0*/ 	.word	0x00000058
        /*01c4*/ 	.short	0x0100
        /*01c6*/ 	.byte	0x05
	.zero		1


	//   ....[12]....
        /*01c8*/ 	.word	0x00000790
        /*01cc*/ 	.word	0x000000ff
        /*01d0*/ 	.word	0x00000060
        /*01d4*/ 	.short	0x0100
        /*01d6*/ 	.byte	0x07
	.zero		1


	//   ....[13]....
        /*01d8*/ 	.word	0x000007a0
        /*01dc*/ 	.word	0x000000ff
        /*01e0*/ 	.word	0x00000080
        /*01e4*/ 	.short	0x0100
        /*01e6*/ 	.byte	0x07
	.zero		1


	//   ....[14]....
        /*01e8*/ 	.word	0x000007b0
        /*01ec*/ 	.word	0x000000ff
        /*01f0*/ 	.word	0x00000068
        /*01f4*/ 	.short	0x0100
        /*01f6*/ 	.byte	0x07
	.zero		1


	//   ....[15]....
        /*01f8*/ 	.word	0x000007c0
        /*01fc*/ 	.word	0x000000ff
        /*0200*/ 	.word	0x00000088
        /*0204*/ 	.short	0x0100
        /*0206*/ 	.byte	0x07
	.zero		1


	//   ....[16]....
        /*0208*/ 	.word	0x000007d0
        /*020c*/ 	.word	0x000000ff
        /*0210*/ 	.word	0x00000070
        /*0214*/ 	.short	0x0100
        /*0216*/ 	.byte	0x07
	.zero		1


	//   ....[17]....
        /*0218*/ 	.word	0x000007e0
        /*021c*/ 	.word	0x000000ff
        /*0220*/ 	.word	0x00000090
        /*0224*/ 	.short	0x0100
        /*0226*/ 	.byte	0x07
	.zero		1


	//   ....[18]....
        /*0228*/ 	.word	0x000007f0
        /*022c*/ 	.word	0x000000ff
        /*0230*/ 	.word	0x00000078
        /*0234*/ 	.short	0x0100
        /*0236*/ 	.byte	0x07
	.zero		1


	//   ....[19]....
        /*0238*/ 	.word	0x00000800
        /*023c*/ 	.word	0x000000ff
        /*0240*/ 	.word	0x00000098
        /*0244*/ 	.short	0x0100
        /*0246*/ 	.byte	0x07
	.zero		1


	//   ....[20]....
        /*0248*/ 	.word	0x000008f0
        /*024c*/ 	.word	0x000000ff
        /*0250*/ 	.word	0x000000a0
        /*0254*/ 	.short	0x0100
        /*0256*/ 	.byte	0x05
	.zero		1


	//   ....[21]....
        /*0258*/ 	.word	0x00000900
        /*025c*/ 	.word	0x000000ff
        /*0260*/ 	.word	0x000000a8
        /*0264*/ 	.short	0x0100
        /*0266*/ 	.byte	0x05
	.zero		1


	//   ....[22]....
        /*0268*/ 	.word	0x00000a40
        /*026c*/ 	.word	0x000000ff
        /*0270*/ 	.word	0x000000b0
        /*0274*/ 	.short	0x0100
        /*0276*/ 	.byte	0x05
	.zero		1


	//   ....[23]....
        /*0278*/ 	.word	0x00000a50
        /*027c*/ 	.word	0x000000ff
        /*0280*/ 	.word	0x000000c0
        /*0284*/ 	.short	0x0100
        /*0286*/ 	.byte	0x05
	.zero		1


	//   ....[24]....
        /*0288*/ 	.word	0x00000a60
        /*028c*/ 	.word	0x000000ff
        /*0290*/ 	.word	0x000000b8
        /*0294*/ 	.short	0x0100
        /*0296*/ 	.byte	0x05
	.zero		1


	//   ....[25]....
        /*0298*/ 	.word	0x00000a70
        /*029c*/ 	.word	0x000000ff
        /*02a0*/ 	.word	0x000000c8
        /*02a4*/ 	.short	0x0100
        /*02a6*/ 	.byte	0x05
	.zero		1


	//   ....[26]....
        /*02a8*/ 	.word	0x00000ba0
        /*02ac*/ 	.word	0x000000ff
        /*02b0*/ 	.word	0x000000d0
        /*02b4*/ 	.short	0x0100
        /*02b6*/ 	.byte	0x07
	.zero		1


	//   ....[27]....
        /*02b8*/ 	.word	0x00000bb0
        /*02bc*/ 	.word	0x000000ff
        /*02c0*/ 	.word	0x000000e0
        /*02c4*/ 	.short	0x0100
        /*02c6*/ 	.byte	0x07
	.zero		1


	//   ....[28]....
        /*02c8*/ 	.word	0x00000bc0
        /*02cc*/ 	.word	0x000000ff
        /*02d0*/ 	.word	0x000000d8
        /*02d4*/ 	.short	0x0100
        /*02d6*/ 	.byte	0x07
	.zero		1


	//   ....[29]....
        /*02d8*/ 	.word	0x00000bd0
        /*02dc*/ 	.word	0x000000ff
        /*02e0*/ 	.word	0x000000e8
        /*02e4*/ 	.short	0x0100
        /*02e6*/ 	.byte	0x07
	.zero		1


	//   ....[30]....
        /*02e8*/ 	.word	0x00000cc0
        /*02ec*/ 	.word	0x000000ff
        /*02f0*/ 	.word	0x000000f0
        /*02f4*/ 	.short	0x0100
        /*02f6*/ 	.byte	0x05
	.zero		1


	//   ....[31]....
        /*02f8*/ 	.word	0x00000cd0
        /*02fc*/ 	.word	0x000000ff
        /*0300*/ 	.word	0x00000100
        /*0304*/ 	.short	0x0100
        /*0306*/ 	.byte	0x05
	.zero		1


	//   ....[32]....
        /*0308*/ 	.word	0x00000ce0
        /*030c*/ 	.word	0x000000ff
        /*0310*/ 	.word	0x000000f8
        /*0314*/ 	.short	0x0100
        /*0316*/ 	.byte	0x05
	.zero		1


	//   ....[33]....
        /*0318*/ 	.word	0x00000cf0
        /*031c*/ 	.word	0x000000ff
        /*0320*/ 	.word	0x00000108
        /*0324*/ 	.short	0x0100
        /*0326*/ 	.byte	0x05
	.zero		1


	//   ....[34]....
        /*0328*/ 	.word	0x000015d0
        /*032c*/ 	.word	0x00000003
        /*0330*/ 	.word	0x00000100
        /*0334*/ 	.short	0x010a
        /*0336*/ 	.byte	0xff
	.zero		1


	//   ....[35]....
        /*0338*/ 	.word	0x00001600
        /*033c*/ 	.word	0x00000003
        /*0340*/ 	.word	0x000000f0
        /*0344*/ 	.short	0x0101
        /*0346*/ 	.byte	0xff
	.zero		1


	//   ....[36]....
        /*0348*/ 	.word	0x000016d0
        /*034c*/ 	.word	0x000000ff
        /*0350*/ 	.word	0x00000030
        /*0354*/ 	.short	0x010a
        /*0356*/ 	.byte	0x08
	.zero		1


	//   ....[37]....
        /*0358*/ 	.word	0x000017b0
        /*035c*/ 	.word	0x000000ff
        /*0360*/ 	.word	0x00000030
        /*0364*/ 	.short	0x010a
        /*0366*/ 	.byte	0x31
	.zero		1


	//   ....[38]....
        /*0368*/ 	.word	0x000018b0
        /*036c*/ 	.word	0x000000ff
        /*0370*/ 	.word	0x00000030
        /*0374*/ 	.short	0x010a
        /*0376*/ 	.byte	0x08
	.zero		1


	//   ....[39]....
        /*0378*/ 	.word	0x00001ba0
        /*037c*/ 	.word	0x000000ff
        /*0380*/ 	.word	0x000000a8
        /*0384*/ 	.short	0x0101
        /*0386*/ 	.byte	0x04
	.zero		1


	//   ....[40]....
        /*0388*/ 	.word	0x00001bc0
        /*038c*/ 	.word	0x000000ff
        /*0390*/ 	.word	0x00000030
        /*0394*/ 	.short	0x010a
        /*0396*/ 	.byte	0x08
	.zero		1


	//   ....[41]....
        /*0398*/ 	.word	0x00001c80
        /*039c*/ 	.word	0x000000ff
        /*03a0*/ 	.word	0x00000030
        /*03a4*/ 	.short	0x010a
        /*03a6*/ 	.byte	0x31
	.zero		1


	//   ....[42]....
        /*03a8*/ 	.word	0x00001d80
        /*03ac*/ 	.word	0x000000ff
        /*03b0*/ 	.word	0x00000030
        /*03b4*/ 	.short	0x010a
        /*03b6*/ 	.byte	0x08
	.zero		1


	//   ....[43]....
        /*03b8*/ 	.word	0x00002080
        /*03bc*/ 	.word	0x00000002
        /*03c0*/ 	.word	0x000000b0
        /*03c4*/ 	.short	0x010a
        /*03c6*/ 	.byte	0xff
	.zero		1


	//   ....[44]....
        /*03c8*/ 	.word	0x00002140
        /*03cc*/ 	.word	0x00000002
        /*03d0*/ 	.word	0x00000000
        /*03d4*/ 	.short	0x0101
        /*03d6*/ 	.byte	0xff
	.zero		1


	//   ....[45]....
        /*03d8*/ 	.word	0x000026a0
        /*03dc*/ 	.word	0x000000ff
        /*03e0*/ 	.word	0x00000000
        /*03e4*/ 	.short	0x010a
        /*03e6*/ 	.byte	0x05
	.zero		1


	//   ....[46]....
        /*03e8*/ 	.word	0x00002730
        /*03ec*/ 	.word	0x000000ff
        /*03f0*/ 	.word	0x00000000
        /*03f4*/ 	.short	0x010a
        /*03f6*/ 	.byte	0x05
	.zero		1


	//   ....[47]....
        /*03f8*/ 	.word	0x000027c0
        /*03fc*/ 	.word	0x000000ff
        /*0400*/ 	.word	0x00000000
        /*0404*/ 	.short	0x010a
        /*0406*/ 	.byte	0x05
	.zero		1


	//   ....[48]....
        /*0408*/ 	.word	0x00002850
        /*040c*/ 	.word	0x000000ff
        /*0410*/ 	.word	0x00000000
        /*0414*/ 	.short	0x010a
        /*0416*/ 	.byte	0x05
	.zero		1


	//   ....[49]....
        /*0418*/ 	.word	0x000028e0
        /*041c*/ 	.word	0x000000ff
        /*0420*/ 	.word	0x00000000
        /*0424*/ 	.short	0x010a
        /*0426*/ 	.byte	0x05
	.zero		1


	//   ....[50]....
        /*0428*/ 	.word	0x00002980
        /*042c*/ 	.word	0x00000000
        /*0430*/ 	.word	0x00000000
        /*0434*/ 	.short	0x010a
        /*0436*/ 	.byte	0xff
	.zero		1


	//   ....[51]....
        /*0438*/ 	.word	0x00002aa0
        /*043c*/ 	.word	0x00000000
        /*0440*/ 	.word	0x000000f0
        /*0444*/ 	.short	0x010a
        /*0446*/ 	.byte	0xff
	.zero		1


	//   ....[52]....
        /*0448*/ 	.word	0x00002b00
        /*044c*/ 	.word	0x00000004
        /*0450*/ 	.word	0x00000000
        /*0454*/ 	.short	0x0101
        /*0456*/ 	.byte	0xff
	.zero		1


	//   ....[53]....
        /*0458*/ 	.word	0x00002b20
        /*045c*/ 	.word	0x000000ff
        /*0460*/ 	.word	0x000000c0
        /*0464*/ 	.short	0x010a
        /*0466*/ 	.byte	0x05
	.zero		1


	//   ....[54]....
        /*0468*/ 	.word	0x00002c40
        /*046c*/ 	.word	0x00000000
        /*0470*/ 	.word	0x000000b0
        /*0474*/ 	.short	0x010a
        /*0476*/ 	.byte	0xff
	.zero		1


	//   ....[55]....
        /*0478*/ 	.word	0x00002d50
        /*047c*/ 	.word	0x00000000
        /*0480*/ 	.word	0x00000000
        /*0484*/ 	.short	0x0101
        /*0486*/ 	.byte	0xff
	.zero		1


	//   ....[56]....
        /*0488*/ 	.word	0x00002de0
        /*048c*/ 	.word	0x000000ff
        /*0490*/ 	.word	0x000000c0
        /*0494*/ 	.short	0x0106
        /*0496*/ 	.byte	0x05
	.zero		1


	//   ....[57]....
        /*0498*/ 	.word	0x00002e00
        /*049c*/ 	.word	0x000000ff
        /*04a0*/ 	.word	0x000000c0
        /*04a4*/ 	.short	0x010a
        /*04a6*/ 	.byte	0x05
	.zero		1


	//   ....[58]....
        /*04a8*/ 	.word	0x00002e90
        /*04ac*/ 	.word	0x000000ff
        /*04b0*/ 	.word	0x000000c0
        /*04b4*/ 	.short	0x0106
        /*04b6*/ 	.byte	0x04
	.zero		1


	//   ....[59]....
        /*04b8*/ 	.word	0x00002ed0
        /*04bc*/ 	.word	0x00000000
        /*04c0*/ 	.word	0x000000c0
        /*04c4*/ 	.short	0x010a
        /*04c6*/ 	.byte	0xff
	.zero		1


	//   ....[60]....
        /*04c8*/ 	.word	0x000033d0
        /*04cc*/ 	.word	0x00000000
        /*04d0*/ 	.word	0x000000b0
        /*04d4*/ 	.short	0x010a
        /*04d6*/ 	.byte	0xff
	.zero		1


	//   ....[61]....
        /*04d8*/ 	.word	0x000034e0
        /*04dc*/ 	.word	0x00000003
        /*04e0*/ 	.word	0x00000000
        /*04e4*/ 	.short	0x0101
        /*04e6*/ 	.byte	0xff
	.zero		1


	//   ....[62]....
        /*04e8*/ 	.word	0x000034f0
        /*04ec*/ 	.word	0x000000ff
        /*04f0*/ 	.word	0x00000000
        /*04f4*/ 	.short	0x010a
        /*04f6*/ 	.byte	0x04
	.zero		1


	//   ....[63]....
        /*04f8*/ 	.word	0x00003510
        /*04fc*/ 	.word	0x000000ff
        /*0500*/ 	.word	0x000000e0
        /*0504*/ 	.short	0x010a
        /*0506*/ 	.byte	0x08
	.zero		1


	//   ....[64]....
        /*0508*/ 	.word	0x000035e0
        /*050c*/ 	.word	0x000000ff
        /*0510*/ 	.word	0x00000000
        /*0514*/ 	.short	0x010a
        /*0516*/ 	.byte	0x07
	.zero		1


	//   ....[65]....
        /*0518*/ 	.word	0x00003720
        /*051c*/ 	.word	0x000000ff
        /*0520*/ 	.word	0x00000000
        /*0524*/ 	.short	0x010a
        /*0526*/ 	.byte	0x04
	.zero		1


	//   ....[66]....
        /*0528*/ 	.word	0x00003910
        /*052c*/ 	.word	0x000000ff
        /*0530*/ 	.word	0x00000000
        /*0534*/ 	.short	0x010a
        /*0536*/ 	.byte	0x05
	.zero		1


	//   ....[67]....
        /*0538*/ 	.word	0x000039a0
        /*053c*/ 	.word	0x000000ff
        /*0540*/ 	.word	0x00000000
        /*0544*/ 	.short	0x010a
        /*0546*/ 	.byte	0x07
	.zero		1


	//   ....[68]....
        /*0548*/ 	.word	0x00003e20
        /*054c*/ 	.word	0x00000000
        /*0550*/ 	.word	0x000000b0
        /*0554*/ 	.short	0x010a
        /*0556*/ 	.byte	0xff
	.zero		1


	//   ....[69]....
        /*0558*/ 	.word	0x00003ee0
        /*055c*/ 	.word	0x00000000
        /*0560*/ 	.word	0x00000000
        /*0564*/ 	.short	0x0101
        /*0566*/ 	.byte	0xff
	.zero		1


	//   ....[70]....
        /*0568*/ 	.word	0x00004200
        /*056c*/ 	.word	0x000000ff
        /*0570*/ 	.word	0x000000a8
        /*0574*/ 	.short	0x010a
        /*0576*/ 	.byte	0x07
	.zero		1


	//   ....[71]....
        /*0578*/ 	.word	0x000043f0
        /*057c*/ 	.word	0x000000ff
        /*0580*/ 	.word	0x00000080
        /*0584*/ 	.short	0x010a
        /*0586*/ 	.byte	0x07
	.zero		1


	//   ....[72]....
        /*0588*/ 	.word	0x00004570
        /*058c*/ 	.word	0x000000ff
        /*0590*/ 	.word	0x00000060
        /*0594*/ 	.short	0x010b
        /*0596*/ 	.byte	0x07
	.zero		1


	//   ....[73]....
        /*0598*/ 	.word	0x00004580
        /*059c*/ 	.word	0x000000ff
        /*05a0*/ 	.word	0x00000000
        /*05a4*/ 	.short	0x0101
        /*05a6*/ 	.byte	0x08
	.zero		1


	//   ....[74]....
        /*05a8*/ 	.word	0x000045a0
        /*05ac*/ 	.word	0x000000ff
        /*05b0*/ 	.word	0x00000088
        /*05b4*/ 	.short	0x010a
        /*05b6*/ 	.byte	0x07
	.zero		1


	//   ....[75]....
        /*05b8*/ 	.word	0x00004700
        /*05bc*/ 	.word	0x000000ff
        /*05c0*/ 	.word	0x00000068
        /*05c4*/ 	.short	0x010b
        /*05c6*/ 	.byte	0x07
	.zero		1


	//   ....[76]....
        /*05c8*/ 	.word	0x00004710
        /*05cc*/ 	.word	0x000000ff
        /*05d0*/ 	.word	0x00000000
        /*05d4*/ 	.short	0x0101
        /*05d6*/ 	.byte	0x08
	.zero		1


	//   ....[77]....
        /*05d8*/ 	.word	0x00004720
        /*05dc*/ 	.word	0x000000ff
        /*05e0*/ 	.word	0x00000090
        /*05e4*/ 	.short	0x010a
        /*05e6*/ 	.byte	0x07
	.zero		1


	//   ....[78]....
        /*05e8*/ 	.word	0x000048c0
        /*05ec*/ 	.word	0x000000ff
        /*05f0*/ 	.word	0x00000070
        /*05f4*/ 	.short	0x010b
        /*05f6*/ 	.byte	0x07
	.zero		1


	//   ....[79]....
        /*05f8*/ 	.word	0x00004930
        /*05fc*/ 	.word	0x000000ff
        /*0600*/ 	.word	0x00000000
        /*0604*/ 	.short	0x0101
        /*0606*/ 	.byte	0x08
	.zero		1


	//   ....[80]....
        /*0608*/ 	.word	0x00004960
        /*060c*/ 	.word	0x000000ff
        /*0610*/ 	.word	0x00000098
        /*0614*/ 	.short	0x010a
        /*0616*/ 	.byte	0x07
	.zero		1


	//   ....[81]....
        /*0618*/ 	.word	0x00004b70
        /*061c*/ 	.word	0x000000ff
        /*0620*/ 	.word	0x00000078
        /*0624*/ 	.short	0x010b
        /*0626*/ 	.byte	0x07
	.zero		1


	//   ....[82]....
        /*0628*/ 	.word	0x00004b90
        /*062c*/ 	.word	0x000000ff
        /*0630*/ 	.word	0x00000000
        /*0634*/ 	.short	0x0101
        /*0636*/ 	.byte	0x0d
	.zero		1


	//   ....[83]....
        /*0638*/ 	.word	0x00004bc0
        /*063c*/ 	.word	0x000000ff
        /*0640*/ 	.word	0x00000080
        /*0644*/ 	.short	0x010a
        /*0646*/ 	.byte	0x07
	.zero		1


	//   ....[84]....
        /*0648*/ 	.word	0x00004be0
        /*064c*/ 	.word	0x000000ff
        /*0650*/ 	.word	0x00000088
        /*0654*/ 	.short	0x010a
        /*0656*/ 	.byte	0x07
	.zero		1


	//   ....[85]....
        /*0658*/ 	.word	0x00004c00
        /*065c*/ 	.word	0x000000ff
        /*0660*/ 	.word	0x00000090
        /*0664*/ 	.short	0x010a
        /*0666*/ 	.byte	0x07
	.zero		1


	//   ....[86]....
        /*0668*/ 	.word	0x00004c40
        /*066c*/ 	.word	0x00000000
        /*0670*/ 	.word	0x00000098
        /*0674*/ 	.short	0x010a
        /*0676*/ 	.byte	0xff
	.zero		1


	//   ....[87]....
        /*0678*/ 	.word	0x00004fa0
        /*067c*/ 	.word	0x00000000
        /*0680*/ 	.word	0x000000b0
        /*0684*/ 	.short	0x010a
        /*0686*/ 	.byte	0xff
	.zero		1


	//   ....[88]....
        /*0688*/ 	.word	0x000050b0
        /*068c*/ 	.word	0x00000000
        /*0690*/ 	.word	0x00000000
        /*0694*/ 	.short	0x0101
        /*0696*/ 	.byte	0xff
	.zero		1


	//   ....[89]....
        /*0698*/ 	.word	0x00005b60
        /*069c*/ 	.word	0x000000ff
        /*06a0*/ 	.word	0x00000060
        /*06a4*/ 	.short	0x010a
        /*06a6*/ 	.byte	0x24
	.zero		1


	//   ....[90]....
        /*06a8*/ 	.word	0x00005c40
        /*06ac*/ 	.word	0x00000057
        /*06b0*/ 	.word	0x000000d0
        /*06b4*/ 	.short	0x010a
        /*06b6*/ 	.byte	0xff
	.zero		1


	//   ....[91]....
        /*06b8*/ 	.word	0x00005e00
        /*06bc*/ 	.word	0x000000ff
        /*06c0*/ 	.word	0x00000060
        /*06c4*/ 	.short	0x010a
        /*06c6*/ 	.byte	0x24
	.zero		1


	//   ....[92]....
        /*06c8*/ 	.word	0x00005f30
        /*06cc*/ 	.word	0x00000057
        /*06d0*/ 	.word	0x000000d0
        /*06d4*/ 	.short	0x010a
        /*06d6*/ 	.byte	0xff
	.zero		1


	//   ....[93]....
        /*06d8*/ 	.word	0x00007140
        /*06dc*/ 	.word	0x00000000
        /*06e0*/ 	.word	0x00000000
        /*06e4*/ 	.short	0x0101
        /*06e6*/ 	.byte	0xff
	.zero		1


	//   ....[94]....
        /*06e8*/ 	.word	0x00007150
        /*06ec*/ 	.word	0x00000003
        /*06f0*/ 	.word	0x00000060
        /*06f4*/ 	.short	0x010a
        /*06f6*/ 	.byte	0xff
	.zero		1


	//   ....[95]....
        /*06f8*/ 	.word	0x00007230
        /*06fc*/ 	.word	0x00000003
        /*0700*/ 	.word	0x00000060
        /*0704*/ 	.short	0x010a
        /*0706*/ 	.byte	0xff
	.zero		1


	//   ....[96]....
        /*0708*/ 	.word	0x00008560
        /*070c*/ 	.word	0x00000055
        /*0710*/ 	.word	0x00000000
        /*0714*/ 	.short	0x0101
        /*0716*/ 	.byte	0xff
	.zero		1


	//   ....[97]....
        /*0718*/ 	.word	0x00008580
        /*071c*/ 	.word	0x00000000
        /*0720*/ 	.word	0x00000060
        /*0724*/ 	.short	0x010a
        /*0726*/ 	.byte	0xff
	.zero		1


	//   ....[98]....
        /*0728*/ 	.word	0x00008650
        /*072c*/ 	.word	0x00000000
        /*0730*/ 	.word	0x00000060
        /*0734*/ 	.short	0x010a
        /*0736*/ 	.byte	0xff
	.zero		1


	//   ....[99]....
        /*0738*/ 	.word	0x00009980
        /*073c*/ 	.word	0x00000054
        /*0740*/ 	.word	0x00000000
        /*0744*/ 	.short	0x0101
        /*0746*/ 	.byte	0xff
	.zero		1


	//   ....[100]....
        /*0748*/ 	.word	0x000099a0
        /*074c*/ 	.word	0x00000003
        /*0750*/ 	.word	0x00000060
        /*0754*/ 	.short	0x010a
        /*0756*/ 	.byte	0xff
	.zero		1


	//   ....[101]....
        /*0758*/ 	.word	0x00009a70
        /*075c*/ 	.word	0x00000003
        /*0760*/ 	.word	0x00000060
        /*0764*/ 	.short	0x010a
        /*0766*/ 	.byte	0xff
	.zero		1


	//   ....[102]....
        /*0768*/ 	.word	0x00009e50
        /*076c*/ 	.word	0x000000ff
        /*0770*/ 	.word	0x00000000
        /*0774*/ 	.short	0x0101
        /*0776*/ 	.byte	0x05
	.zero		1


	//   ....[103]....
        /*0778*/ 	.word	0x0000adf0
        /*077c*/ 	.word	0x00000000
        /*0780*/ 	.word	0x00000000
        /*0784*/ 	.short	0x0101
        /*0786*/ 	.byte	0xff
	.zero		1


	//   ....[104]....
        /*0788*/ 	.word	0x0000b060
        /*078c*/ 	.word	0x000000ff
        /*0790*/ 	.word	0x00000000
        /*0794*/ 	.short	0x0101
        /*0796*/ 	.byte	0x04
	.zero		1


	//   ....[105]....
        /*0798*/ 	.word	0x0000b080
        /*079c*/ 	.word	0x00000003
        /*07a0*/ 	.word	0x00000100
        /*07a4*/ 	.short	0x010a
        /*07a6*/ 	.byte	0xff
	.zero		1


	//   ....[106]....
        /*07a8*/ 	.word	0x0000b0e0
        /*07ac*/ 	.word	0x00000002
        /*07b0*/ 	.word	0x00000030
        /*07b4*/ 	.short	0x010a
        /*07b6*/ 	.byte	0xff
	.zero		1


	//   ....[107]....
        /*07b8*/ 	.word	0x0000b140
        /*07bc*/ 	.word	0x00000002
        /*07c0*/ 	.word	0x00000030
        /*07c4*/ 	.short	0x010a
        /*07c6*/ 	.byte	0xff
	.zero		1


	//   ....[108]....
        /*07c8*/ 	.word	0x0000b190
        /*07cc*/ 	.word	0x00000002
        /*07d0*/ 	.word	0x000000b0
        /*07d4*/ 	.short	0x010a
        /*07d6*/ 	.byte	0xff
	.zero		1


	//   ....[109]....
        /*07d8*/ 	.word	0x0000b1f0
        /*07dc*/ 	.word	0x00000000
        /*07e0*/ 	.word	0x00000000
        /*07e4*/ 	.short	0x010a
        /*07e6*/ 	.byte	0xff
	.zero		1


	//   ....[110]....
        /*07e8*/ 	.word	0x0000b250
        /*07ec*/ 	.word	0x00000000
        /*07f0*/ 	.word	0x00000000
        /*07f4*/ 	.short	0x010a
        /*07f6*/ 	.byte	0xff
	.zero		1


	//   ....[111]....
        /*07f8*/ 	.word	0x0000b2b0
        /*07fc*/ 	.word	0x00000000
        /*0800*/ 	.word	0x00000000
        /*0804*/ 	.short	0x010a
        /*0806*/ 	.byte	0xff
	.zero		1


	//   ....[112]....
        /*0808*/ 	.word	0x0000b310
        /*080c*/ 	.word	0x00000000
        /*0810*/ 	.word	0x00000000
        /*0814*/ 	.short	0x010a
        /*0816*/ 	.byte	0xff
	.zero		1


	//   ....[113]....
        /*0818*/ 	.word	0x0000b370
        /*081c*/ 	.word	0x00000000
        /*0820*/ 	.word	0x00000000
        /*0824*/ 	.short	0x010a
        /*0826*/ 	.byte	0xff
	.zero		1


	//   ....[114]....
        /*0828*/ 	.word	0x0000b3c0
        /*082c*/ 	.word	0x00000000
        /*0830*/ 	.word	0x000000f0
        /*0834*/ 	.short	0x010a
        /*0836*/ 	.byte	0xff
	.zero		1


	//   ....[115]....
        /*0838*/ 	.word	0x0000b420
        /*083c*/ 	.word	0x00000000
        /*0840*/ 	.word	0x000000c0
        /*0844*/ 	.short	0x010a
        /*0846*/ 	.byte	0xff
	.zero		1


	//   ....[116]....
        /*0848*/ 	.word	0x0000b470
        /*084c*/ 	.word	0x00000000
        /*0850*/ 	.word	0x000000b0
        /*0854*/ 	.short	0x010a
        /*0856*/ 	.byte	0xff
	.zero		1


	//   ....[117]....
        /*0858*/ 	.word	0x0000b4d0
        /*085c*/ 	.word	0x00000000
        /*0860*/ 	.word	0x000000c0
        /*0864*/ 	.short	0x010a
        /*0866*/ 	.byte	0xff
	.zero		1


	//   ....[118]....
        /*0868*/ 	.word	0x0000b520
        /*086c*/ 	.word	0x00000000
        /*0870*/ 	.word	0x000000b0
        /*0874*/ 	.short	0x010a
        /*0876*/ 	.byte	0xff
	.zero		1


	//   ....[119]....
        /*0878*/ 	.word	0x0000b580
        /*087c*/ 	.word	0x00000003
        /*0880*/ 	.word	0x000000e0
        /*0884*/ 	.short	0x010a
        /*0886*/ 	.byte	0xff
	.zero		1


	//   ....[120]....
        /*0888*/ 	.word	0x0000b5e0
        /*088c*/ 	.word	0x00000000
        /*0890*/ 	.word	0x00000000
        /*0894*/ 	.short	0x010a
        /*0896*/ 	.byte	0xff
	.zero		1


	//   ....[121]....
        /*0898*/ 	.word	0x0000b640
        /*089c*/ 	.word	0x00000000
        /*08a0*/ 	.word	0x00000000
        /*08a4*/ 	.short	0x010a
        /*08a6*/ 	.byte	0xff
	.zero		1


	//   ....[122]....
        /*08a8*/ 	.word	0x0000b6a0
        /*08ac*/ 	.word	0x00000000
        /*08b0*/ 	.word	0x00000000
        /*08b4*/ 	.short	0x010a
        /*08b6*/ 	.byte	0xff
	.zero		1


	//   ....[123]....
        /*08b8*/ 	.word	0x0000b6f0
        /*08bc*/ 	.word	0x00000000
        /*08c0*/ 	.word	0x000000b0
        /*08c4*/ 	.short	0x010a
        /*08c6*/ 	.byte	0xff
	.zero		1


	//   ....[124]....
        /*08c8*/ 	.word	0x0000b750
        /*08cc*/ 	.word	0x00000000
        /*08d0*/ 	.word	0x000000a8
        /*08d4*/ 	.short	0x010a
        /*08d6*/ 	.byte	0xff
	.zero		1


	//   ....[125]....
        /*08d8*/ 	.word	0x0000b7b0
        /*08dc*/ 	.word	0x00000003
        /*08e0*/ 	.word	0x00000080
        /*08e4*/ 	.short	0x010a
        /*08e6*/ 	.byte	0xff
	.zero		1


	//   ....[126]....
        /*08e8*/ 	.word	0x0000b810
        /*08ec*/ 	.word	0x00000003
        /*08f0*/ 	.word	0x00000088
        /*08f4*/ 	.short	0x010a
        /*08f6*/ 	.byte	0xff
	.zero		1


	//   ....[127]....
        /*08f8*/ 	.word	0x0000b870
        /*08fc*/ 	.word	0x00000003
        /*0900*/ 	.word	0x00000090
        /*0904*/ 	.short	0x010a
        /*0906*/ 	.byte	0xff
	.zero		1


	//   ....[128]....
        /*0908*/ 	.word	0x0000b8d0
        /*090c*/ 	.word	0x00000003
        /*0910*/ 	.word	0x00000098
        /*0914*/ 	.short	0x010a
        /*0916*/ 	.byte	0xff
	.zero		1


	//   ....[129]....
        /*0918*/ 	.word	0x0000b930
        /*091c*/ 	.word	0x00000000
        /*0920*/ 	.word	0x00000080
        /*0924*/ 	.short	0x010a
        /*0926*/ 	.byte	0xff
	.zero		1


	//   ....[130]....
        /*0928*/ 	.word	0x0000b990
        /*092c*/ 	.word	0x00000000
        /*0930*/ 	.word	0x00000088
        /*0934*/ 	.short	0x010a
        /*0936*/ 	.byte	0xff
	.zero		1


	//   ....[131]....
        /*0938*/ 	.word	0x0000b9f0
        /*093c*/ 	.word	0x00000000
        /*0940*/ 	.word	0x00000090
        /*0944*/ 	.short	0x010a
        /*0946*/ 	.byte	0xff
	.zero		1


	//   ....[132]....
        /*0948*/ 	.word	0x0000ba40
        /*094c*/ 	.word	0x00000000
        /*0950*/ 	.word	0x000000b0
        /*0954*/ 	.short	0x010a
        /*0956*/ 	.byte	0xff
	.zero		1


	//   ....[133]....
        /*0958*/ 	.word	0x0000baa0
        /*095c*/ 	.word	0x00000002
        /*0960*/ 	.word	0x00000060
        /*0964*/ 	.short	0x010a
        /*0966*/ 	.byte	0xff
	.zero		1


	//   ....[134]....
        /*0968*/ 	.word	0x0000baf0
        /*096c*/ 	.word	0x00000057
        /*0970*/ 	.word	0x000000d0
        /*0974*/ 	.short	0x010a
        /*0976*/ 	.byte	0xff
	.zero		1


	//   ....[135]....
        /*0978*/ 	.word	0x0000bb40
        /*097c*/ 	.word	0x00000003
        /*0980*/ 	.word	0x00000060
        /*0984*/ 	.short	0x010a
        /*0986*/ 	.byte	0xff
	.zero		1


	//   ....[136]....
        /*0988*/ 	.word	0x0000bb90
        /*098c*/ 	.word	0x00000000
        /*0990*/ 	.word	0x00000060
        /*0994*/ 	.short	0x010a
        /*0996*/ 	.byte	0xff
	.zero		1


	//   ....[137]....
        /*0998*/ 	.word	0x0000bbe0
        /*099c*/ 	.word	0x00000003
        /*09a0*/ 	.word	0x00000060
        /*09a4*/ 	.short	0x010a
        /*09a6*/ 	.byte	0xff
	.zero		1


	//----- nvinfo : EIATTR_NUM_MBARRIERS
	.align		4
.L_47:
        /*09a8*/ 	.byte	0x03, 0x38
        /*09aa*/ 	.short	0x0022


	//----- nvinfo : EIATTR_EXIT_INSTR_OFFSETS
	.align		4
        /*09ac*/ 	.byte	0x04, 0x1c
        /*09ae*/ 	.short	(.L_49 - .L_48)


	//   ....[0]....
.L_48:
        /*09b0*/ 	.word	0x000029b0


	//   ....[1]....
        /*09b4*/ 	.word	0x00002ea0


	//   ....[2]....
        /*09b8*/ 	.word	0x00002f00


	//   ....[3]....
        /*09bc*/ 	.word	0x00003c00


	//   ....[4]....
        /*09c0*/ 	.word	0x00004c70


	//   ....[5]....
        /*09c4*/ 	.word	0x00004cb0


	//   ....[6]....
        /*09c8*/ 	.word	0x0000af50


	//   ....[7]....
        /*09cc*/ 	.word	0x0000afd0


	//   ....[8]....
        /*09d0*/ 	.word	0x0000b000


	//   ....[9]....
        /*09d4*/ 	.word	0x0000b070


	//----- nvinfo : EIATTR_MAX_THREADS
	.align		4
.L_49:
        /*09d8*/ 	.byte	0x04, 0x05
        /*09da*/ 	.short	(.L_51 - .L_50)
.L_50:
        /*09dc*/ 	.word	0x00000100
        /*09e0*/ 	.word	0x00000001
        /*09e4*/ 	.word	0x00000001


	//----- nvinfo : EIATTR_CRS_STACK_SIZE
	.align		4
.L_51:
        /*09e8*/ 	.byte	0x04, 0x1e
        /*09ea*/ 	.short	(.L_53 - .L_52)
.L_52:
        /*09ec*/ 	.word	0x00000000


	//----- nvinfo : EIATTR_CBANK_PARAM_SIZE
	.align		4
.L_53:
        /*09f0*/ 	.byte	0x03, 0x19
        /*09f2*/ 	.short	0x0800


	//----- nvinfo : EIATTR_PARAM_CBANK
	.align		4
        /*09f4*/ 	.byte	0x04, 0x0a
        /*09f6*/ 	.short	(.L_55 - .L_54)
	.align		4
.L_54:
        /*09f8*/ 	.word	index@(.nv.constant0._ZN7cutlass13device_kernelINS_4gemm6kernel13GemmUniversalIN4cute5tupleIJiiiiEEENS1_10collective13CollectiveMmaINS1_35MainloopSm100TmaUmmaWarpSpecializedILi6ELi2ELi2ENS5_IJNS4_1CILi1EEESB_SB_EEEEENS5_IJNSA_ILi128EEENSA_ILi256EEENSA_ILi32EEEEEENS_10bfloat16_tENS5_IJSB_llEEESI_SJ_NS4_8TiledMMAINS4_8MMA_AtomIJNS4_20SM100_MMA_F16BF16_SSISI_SI_fLi128ELi256ELNS4_4UMMA5MajorE1ELSO_1ELNSN_7ScaleInE0ELSP_0EEEEEENS4_6LayoutISC_NS5_IJNSA_ILi0EEEST_ST_EEEEENS5_IJNS4_10UnderscoreESW_SW_EEEEENS4_13SM90_TMA_LOADENS4_14ComposedLayoutINS4_7SwizzleILi3ELi4ELi3EEENS4_18smem_ptr_flag_bitsILi16EEENSS_INS5_IJNSA_ILi64EEENSA_ILi8EEEEEENS5_IJSB_S15_EEEEEEEvNS4_8identityESZ_S1A_vS1B_EENS_8epilogue10collective18CollectiveEpilogueINS1D_23Sm100TmaWarpSpecializedILi4ELi2ELi64ELb1ELb0EEEJSH_NS5_IJNSS_ISE_SB_EENSS_IS15_SB_EEEEESI_NS5_IJlSB_lEEESI_S1L_NS1D_6fusion15FusionCallbacksIS1H_NS1M_17LinearCombinationISI_fSI_fLNS_15FloatRoundStyleE2EEESH_S1K_JEEENS4_5SM1004TMEM4LOAD26SM100_TMEM_LOAD_32dp32b64xESZ_NS10_IS12_S14_NSS_INS5_IJS16_S15_EEENS5_IJS15_SB_EEEEEEENS4_39AutoVectorizingCopyWithAssumedAlignmentILi128EEENS4_14SM90_TMA_STOREES1Z_S21_S21_EEEvvEEEEvNT_6ParamsE)
        /*09fc*/ 	.short	0x0380
        /*09fe*/ 	.short	0x0800


	//----- nvinfo : EIATTR_SW_WAR
	.align		4
.L_55:
        /*0a00*/ 	.byte	0x04, 0x36
        /*0a02*/ 	.short	(.L_57 - .L_56)
.L_56:
        /*0a04*/ 	.word	0x00000008
.L_57:


//--------------------- .nv.callgraph             --------------------------
	.section	.nv.callgraph,"",@"SHT_CUDA_CALLGRAPH"
	.align	4
	.sectionentsize	8
	.align		4
        /*0000*/ 	.word	0x00000000
	.align		4
        /*0004*/ 	.word	0xffffffff
	.align		4
        /*0008*/ 	.word	index@(_ZN7cutlass13device_kernelINS_4gemm6kernel13GemmUniversalIN4cute5tupleIJiiiiEEENS1_10collective13CollectiveMmaINS1_35MainloopSm100TmaUmmaWarpSpecializedILi6ELi2ELi2ENS5_IJNS4_1CILi1EEESB_SB_EEEEENS5_IJNSA_ILi128EEENSA_ILi256EEENSA_ILi32EEEEEENS_10bfloat16_tENS5_IJSB_llEEESI_SJ_NS4_8TiledMMAINS4_8MMA_AtomIJNS4_20SM100_MMA_F16BF16_SSISI_SI_fLi128ELi256ELNS4_4UMMA5MajorE1ELSO_1ELNSN_7ScaleInE0ELSP_0EEEEEENS4_6LayoutISC_NS5_IJNSA_ILi0EEEST_ST_EEEEENS5_IJNS4_10UnderscoreESW_SW_EEEEENS4_13SM90_TMA_LOADENS4_14ComposedLayoutINS4_7SwizzleILi3ELi4ELi3EEENS4_18smem_ptr_flag_bitsILi16EEENSS_INS5_IJNSA_ILi64EEENSA_ILi8EEEEEENS5_IJSB_S15_EEEEEEEvNS4_8identityESZ_S1A_vS1B_EENS_8epilogue10collective18CollectiveEpilogueINS1D_23Sm100TmaWarpSpecializedILi4ELi2ELi64ELb1ELb0EEEJSH_NS5_IJNSS_ISE_SB_EENSS_IS15_SB_EEEEESI_NS5_IJlSB_lEEESI_S1L_NS1D_6fusion15FusionCallbacksIS1H_NS1M_17LinearCombinationISI_fSI_fLNS_15FloatRoundStyleE2EEESH_S1K_JEEENS4_5SM1004TMEM4LOAD26SM100_TMEM_LOAD_32dp32b64xESZ_NS10_IS12_S14_NSS_INS5_IJS16_S15_EEENS5_IJS15_SB_EEEEEEENS4_39AutoVectorizingCopyWithAssumedAlignmentILi128EEENS4_14SM90_TMA_STOREES1Z_S21_S21_EEEvvEEEEvNT_6ParamsE)
	.align		4
        /*000c*/ 	.word	index@(__assertfail)
	.align		4
        /*0010*/ 	.word	0x00000000
	.align		4
        /*0014*/ 	.word	0xfffffffe
	.align		4
        /*0018*/ 	.word	0x00000000
	.align		4
        /*001c*/ 	.word	0xfffffffd
	.align		4
        /*0020*/ 	.word	0x00000000
	.align		4
        /*0024*/ 	.word	0xfffffffc


//--------------------- .nv.constant4             --------------------------
	.section	.nv.constant4,"a",@progbits
	.align	8
	.align		8
.nv.constant4:
        /*0000*/ 	.dword	__assertfail
	.align		8
        /*0008*/ 	.dword	__unnamed_1
	.align		8
        /*0010*/ 	.dword	__unnamed_2
	.align		8
        /*0018*/ 	.dword	_ZN40_INTERNAL_90a615fd_4_k_cu_27eac49e_344944cuda3std3__45__cpo5beginE
	.align		8
        /*0020*/ 	.dword	_ZN40_INTERNAL_90a615fd_4_k_cu_27eac49e_344944cuda3std3__45__cpo3endE
	.align		8
        /*0028*/ 	.dword	_ZN40_INTERNAL_90a615fd_4_k_cu_27eac49e_344944cuda3std3__45__cpo6cbeginE
	.align		8
        /*0030*/ 	.dword	_ZN40_INTERNAL_90a615fd_4_k_cu_27eac49e_344944cuda3std3__45__cpo4cendE
	.align		8
        /*0038*/ 	.dword	_ZN40_INTERNAL_90a615fd_4_k_cu_27eac49e_344944cuda3std3__442_GLOBAL__N__90a615fd_4_k_cu_27eac49e_344946ignoreE
	.align		8
        /*0040*/ 	.dword	_ZN40_INTERNAL_90a615fd_4_k_cu_27eac49e_344944cuda3std3__419piecewise_constructE
	.align		8
        /*0048*/ 	.dword	_ZN40_INTERNAL_90a615fd_4_k_cu_27eac49e_344944cuda3std3__48in_placeE
	.align		8
        /*0050*/ 	.dword	_ZN40_INTERNAL_90a615fd_4_k_cu_27eac49e_344944cuda3std6ranges3__45__cpo4swapE
	.align		8
        /*0058*/ 	.dword	_ZN40_INTERNAL_90a615fd_4_k_cu_27eac49e_344944cuda3std6ranges3__45__cpo9iter_moveE
	.align		8
        /*0060*/ 	.dword	_ZN40_INTERNAL_90a615fd_4_k_cu_27eac49e_344944cute7productE
	.align		8
        /*0068*/ 	.dword	_ZN40_INTERNAL_90a615fd_4_k_cu_27eac49e_344944cute1_E
	.align		8
        /*0070*/ 	.dword	$str$25
	.align		8
        /*0078*/ 	.dword	$str$26
	.align		8
        /*0080*/ 	.dword	$str$27
	.align		8
        /*0088*/ 	.dword	$str$28


//--------------------- .text._ZN7cutlass13device_kernelINS_4gemm6kernel13GemmUniversalIN4cute5tupleIJiiiiEEENS1_10collective13CollectiveMmaINS1_35MainloopSm100TmaUmmaWarpSpecializedILi6ELi2ELi2ENS5_IJNS4_1CILi1EEESB_SB_EEEEENS5_IJNSA_ILi128EEENSA_ILi256EEENSA_ILi32EEEEEENS_10bfloat16_tENS5_IJSB_llEEESI_SJ_NS4_8TiledMMAINS4_8MMA_AtomIJNS4_20SM100_MMA_F16BF16_SSISI_SI_fLi128ELi256ELNS4_4UMMA5MajorE1ELSO_1ELNSN_7ScaleInE0ELSP_0EEEEEENS4_6LayoutISC_NS5_IJNSA_ILi0EEEST_ST_EEEEENS5_IJNS4_10UnderscoreESW_SW_EEEEENS4_13SM90_TMA_LOADENS4_14ComposedLayoutINS4_7SwizzleILi3ELi4ELi3EEENS4_18smem_ptr_flag_bitsILi16EEENSS_INS5_IJNSA_ILi64EEENSA_ILi8EEEEEENS5_IJSB_S15_EEEEEEEvNS4_8identityESZ_S1A_vS1B_EENS_8epilogue10collective18CollectiveEpilogueINS1D_23Sm100TmaWarpSpecializedILi4ELi2ELi64ELb1ELb0EEEJSH_NS5_IJNSS_ISE_SB_EENSS_IS15_SB_EEEEESI_NS5_IJlSB_lEEESI_S1L_NS1D_6fusion15FusionCallbacksIS1H_NS1M_17LinearCombinationISI_fSI_fLNS_15FloatRoundStyleE2EEESH_S1K_JEEENS4_5SM1004TMEM4LOAD26SM100_TMEM_LOAD_32dp32b64xESZ_NS10_IS12_S14_NSS_INS5_IJS16_S15_EEENS5_IJS15_SB_EEEEEEENS4_39AutoVectorizingCopyWithAssumedAlignmentILi128EEENS4_14SM90_TMA_STOREES1Z_S21_S21_EEEvvEEEEvNT_6ParamsE --------------------------
	.section	.text._ZN7cutlass13device_kernelINS_4gemm6kernel13GemmUniversalIN4cute5tupleIJiiiiEEENS1_10collective13CollectiveMmaINS1_35MainloopSm100TmaUmmaWarpSpecializedILi6ELi2ELi2ENS5_IJNS4_1CILi1EEESB_SB_EEEEENS5_IJNSA_ILi128EEENSA_ILi256EEENSA_ILi32EEEEEENS_10bfloat16_tENS5_IJSB_llEEESI_SJ_NS4_8TiledMMAINS4_8MMA_AtomIJNS4_20SM100_MMA_F16BF16_SSISI_SI_fLi128ELi256ELNS4_4UMMA5MajorE1ELSO_1ELNSN_7ScaleInE0ELSP_0EEEEEENS4_6LayoutISC_NS5_IJNSA_ILi0EEEST_ST_EEEEENS5_IJNS4_10UnderscoreESW_SW_EEEEENS4_13SM90_TMA_LOADENS4_14ComposedLayoutINS4_7SwizzleILi3ELi4ELi3EEENS4_18smem_ptr_flag_bitsILi16EEENSS_INS5_IJNSA_ILi64EEENSA_ILi8EEEEEENS5_IJSB_S15_EEEEEEEvNS4_8identityESZ_S1A_vS1B_EENS_8epilogue10collective18CollectiveEpilogueINS1D_23Sm100TmaWarpSpecializedILi4ELi2ELi64ELb1ELb0EEEJSH_NS5_IJNSS_ISE_SB_EENSS_IS15_SB_EEEEESI_NS5_IJlSB_lEEESI_S1L_NS1D_6fusion15FusionCallbacksIS1H_NS1M_17LinearCombinationISI_fSI_fLNS_15FloatRoundStyleE2EEESH_S1K_JEEENS4_5SM1004TMEM4LOAD26SM100_TMEM_LOAD_32dp32b64xESZ_NS10_IS12_S14_NSS_INS5_IJS16_S15_EEENS5_IJS15_SB_EEEEEEENS4_39AutoVectorizingCopyWithAssumedAlignmentILi128EEENS4_14SM90_TMA_STOREES1Z_S21_S21_EEEvvEEEEvNT_6ParamsE,"ax",@progbits
	.align	128
.text._ZN7cutlass13device_kernelINS_4gemm6kernel13GemmUniversalIN4cute5tupleIJiiiiEEENS1_10collective13CollectiveMmaINS1_35MainloopSm100TmaUmmaWarpSpecializedILi6ELi2ELi2ENS5_IJNS4_1CILi1EEESB_SB_EEEEENS5_IJNSA_ILi128EEENSA_ILi256EEENSA_ILi32EEEEEENS_10bfloat16_tENS5_IJSB_llEEESI_SJ_NS4_8TiledMMAINS4_8MMA_AtomIJNS4_20SM100_MMA_F16BF16_SSISI_SI_fLi128ELi256ELNS4_4UMMA5MajorE1ELSO_1ELNSN_7ScaleInE0ELSP_0EEEEEENS4_6LayoutISC_NS5_IJNSA_ILi0EEEST_ST_EEEEENS5_IJNS4_10UnderscoreESW_SW_EEEEENS4_13SM90_TMA_LOADENS4_14ComposedLayoutINS4_7SwizzleILi3ELi4ELi3EEENS4_18smem_ptr_flag_bitsILi16EEENSS_INS5_IJNSA_ILi64EEENSA_ILi8EEEEEENS5_IJSB_S15_EEEEEEEvNS4_8identityESZ_S1A_vS1B_EENS_8epilogue10collective18CollectiveEpilogueINS1D_23Sm100TmaWarpSpecializedILi4ELi2ELi64ELb1ELb0EEEJSH_NS5_IJNSS_ISE_SB_EENSS_IS15_SB_EEEEESI_NS5_IJlSB_lEEESI_S1L_NS1D_6fusion15FusionCallbacksIS1H_NS1M_17LinearCombinationISI_fSI_fLNS_15FloatRoundStyleE2EEESH_S1K_JEEENS4_5SM1004TMEM4LOAD26SM100_TMEM_LOAD_32dp32b64xESZ_NS10_IS12_S14_NSS_INS5_IJS16_S15_EEENS5_IJS15_SB_EEEEEEENS4_39AutoVectorizingCopyWithAssumedAlignmentILi128EEENS4_14SM90_TMA_STOREES1Z_S21_S21_EEEvvEEEEvNT_6ParamsE:
        .type           _ZN7cutlass13device_kernelINS_4gemm6kernel13GemmUniversalIN4cute5tupleIJiiiiEEENS1_10collective13CollectiveMmaINS1_35MainloopSm100TmaUmmaWarpSpecializedILi6ELi2ELi2ENS5_IJNS4_1CILi1EEESB_SB_EEEEENS5_IJNSA_ILi128EEENSA_ILi256EEENSA_ILi32EEEEEENS_10bfloat16_tENS5_IJSB_llEEESI_SJ_NS4_8TiledMMAINS4_8MMA_AtomIJNS4_20SM100_MMA_F16BF16_SSISI_SI_fLi128ELi256ELNS4_4UMMA5MajorE1ELSO_1ELNSN_7ScaleInE0ELSP_0EEEEEENS4_6LayoutISC_NS5_IJNSA_ILi0EEEST_ST_EEEEENS5_IJNS4_10UnderscoreESW_SW_EEEEENS4_13SM90_TMA_LOADENS4_14ComposedLayoutINS4_7SwizzleILi3ELi4ELi3EEENS4_18smem_ptr_flag_bitsILi16EEENSS_INS5_IJNSA_ILi64EEENSA_ILi8EEEEEENS5_IJSB_S15_EEEEEEEvNS4_8identityESZ_S1A_vS1B_EENS_8epilogue10collective18CollectiveEpilogueINS1D_23Sm100TmaWarpSpecializedILi4ELi2ELi64ELb1ELb0EEEJSH_NS5_IJNSS_ISE_SB_EENSS_IS15_SB_EEEEESI_NS5_IJlSB_lEEESI_S1L_NS1D_6fusion15FusionCallbacksIS1H_NS1M_17LinearCombinationISI_fSI_fLNS_15FloatRoundStyleE2EEESH_S1K_JEEENS4_5SM1004TMEM4LOAD26SM100_TMEM_LOAD_32dp32b64xESZ_NS10_IS12_S14_NSS_INS5_IJS16_S15_EEENS5_IJS15_SB_EEEEEEENS4_39AutoVectorizingCopyWithAssumedAlignmentILi128EEENS4_14SM90_TMA_STOREES1Z_S21_S21_EEEvvEEEEvNT_6ParamsE,@function
        .size           _ZN7cutlass13device_kernelINS_4gemm6kernel13GemmUniversalIN4cute5tupleIJiiiiEEENS1_10collective13CollectiveMmaINS1_35MainloopSm100TmaUmmaWarpSpecializedILi6ELi2ELi2ENS5_IJNS4_1CILi1EEESB_SB_EEEEENS5_IJNSA_ILi128EEENSA_ILi256EEENSA_ILi32EEEEEENS_10bfloat16_tENS5_IJSB_llEEESI_SJ_NS4_8TiledMMAINS4_8MMA_AtomIJNS4_20SM100_MMA_F16BF16_SSISI_SI_fLi128ELi256ELNS4_4UMMA5MajorE1ELSO_1ELNSN_7ScaleInE0ELSP_0EEEEEENS4_6LayoutISC_NS5_IJNSA_ILi0EEEST_ST_EEEEENS5_IJNS4_10UnderscoreESW_SW_EEEEENS4_13SM90_TMA_LOADENS4_14ComposedLayoutINS4_7SwizzleILi3ELi4ELi3EEENS4_18smem_ptr_flag_bitsILi16EEENSS_INS5_IJNSA_ILi64EEENSA_ILi8EEEEEENS5_IJSB_S15_EEEEEEEvNS4_8identityESZ_S1A_vS1B_EENS_8epilogue10collective18CollectiveEpilogueINS1D_23Sm100TmaWarpSpecializedILi4ELi2ELi64ELb1ELb0EEEJSH_NS5_IJNSS_ISE_SB_EENSS_IS15_SB_EEEEESI_NS5_IJlSB_lEEESI_S1L_NS1D_6fusion15FusionCallbacksIS1H_NS1M_17LinearCombinationISI_fSI_fLNS_15FloatRoundStyleE2EEESH_S1K_JEEENS4_5SM1004TMEM4LOAD26SM100_TMEM_LOAD_32dp32b64xESZ_NS10_IS12_S14_NSS_INS5_IJS16_S15_EEENS5_IJS15_SB_EEEEEEENS4_39AutoVectorizingCopyWithAssumedAlignmentILi128EEENS4_14SM90_TMA_STOREES1Z_S21_S21_EEEvvEEEEvNT_6ParamsE,(.L_x_180 - _ZN7cutlass13device_kernelINS_4gemm6kernel13GemmUniversalIN4cute5tupleIJiiiiEEENS1_10collective13CollectiveMmaINS1_35MainloopSm100TmaUmmaWarpSpecializedILi6ELi2ELi2ENS5_IJNS4_1CILi1EEESB_SB_EEEEENS5_IJNSA_ILi128EEENSA_ILi256EEENSA_ILi32EEEEEENS_10bfloat16_tENS5_IJSB_llEEESI_SJ_NS4_8TiledMMAINS4_8MMA_AtomIJNS4_20SM100_MMA_F16BF16_SSISI_SI_fLi128ELi256ELNS4_4UMMA5MajorE1ELSO_1ELNSN_7ScaleInE0ELSP_0EEEEEENS4_6LayoutISC_NS5_IJNSA_ILi0EEEST_ST_EEEEENS5_IJNS4_10UnderscoreESW_SW_EEEEENS4_13SM90_TMA_LOADENS4_14ComposedLayoutINS4_7SwizzleILi3ELi4ELi3EEENS4_18smem_ptr_flag_bitsILi16EEENSS_INS5_IJNSA_ILi64EEENSA_ILi8EEEEEENS5_IJSB_S15_EEEEEEEvNS4_8identityESZ_S1A_vS1B_EENS_8epilogue10collective18CollectiveEpilogueINS1D_23Sm100TmaWarpSpecializedILi4ELi2ELi64ELb1ELb0EEEJSH_NS5_IJNSS_ISE_SB_EENSS_IS15_SB_EEEEESI_NS5_IJlSB_lEEESI_S1L_NS1D_6fusion15FusionCallbacksIS1H_NS1M_17LinearCombinationISI_fSI_fLNS_15FloatRoundStyleE2EEESH_S1K_JEEENS4_5SM1004TMEM4LOAD26SM100_TMEM_LOAD_32dp32b64xESZ_NS10_IS12_S14_NSS_INS5_IJS16_S15_EEENS5_IJS15_SB_EEEEEEENS4_39AutoVectorizingCopyWithAssumedAlignmentILi128EEENS4_14SM90_TMA_STOREES1Z_S21_S21_EEEvvEEEEvNT_6ParamsE)
        .other          _ZN7cutlass13device_kernelINS_4gemm6kernel13GemmUniversalIN4cute5tupleIJiiiiEEENS1_10collective13CollectiveMmaINS1_35MainloopSm100TmaUmmaWarpSpecializedILi6ELi2ELi2ENS5_IJNS4_1CILi1EEESB_SB_EEEEENS5_IJNSA_ILi128EEENSA_ILi256EEENSA_ILi32EEEEEENS_10bfloat16_tENS5_IJSB_llEEESI_SJ_NS4_8TiledMMAINS4_8MMA_AtomIJNS4_20SM100_MMA_F16BF16_SSISI_SI_fLi128ELi256ELNS4_4UMMA5MajorE1ELSO_1ELNSN_7ScaleInE0ELSP_0EEEEEENS4_6LayoutISC_NS5_IJNSA_ILi0EEEST_ST_EEEEENS5_IJNS4_10UnderscoreESW_SW_EEEEENS4_13SM90_TMA_LOADENS4_14ComposedLayoutINS4_7SwizzleILi3ELi4ELi3EEENS4_18smem_ptr_flag_bitsILi16EEENSS_INS5_IJNSA_ILi64EEENSA_ILi8EEEEEENS5_IJSB_S15_EEEEEEEvNS4_8identityESZ_S1A_vS1B_EENS_8epilogue10collective18CollectiveEpilogueINS1D_23Sm100TmaWarpSpecializedILi4ELi2ELi64ELb1ELb0EEEJSH_NS5_IJNSS_ISE_SB_EENSS_IS15_SB_EEEEESI_NS5_IJlSB_lEEESI_S1L_NS1D_6fusion15FusionCallbacksIS1H_NS1M_17LinearCombinationISI_fSI_fLNS_15FloatRoundStyleE2EEESH_S1K_JEEENS4_5SM1004TMEM4LOAD26SM100_TMEM_LOAD_32dp32b64xESZ_NS10_IS12_S14_NSS_INS5_IJS16_S15_EEENS5_IJS15_SB_EEEEEEENS4_39AutoVectorizingCopyWithAssumedAlignmentILi128EEENS4_14SM90_TMA_STOREES1Z_S21_S21_EEEvvEEEEvNT_6ParamsE,@"STO_CUDA_ENTRY STV_DEFAULT"
_ZN7cutlass13device_kernelINS_4gemm6kernel13GemmUniversalIN4cute5tupleIJiiiiEEENS1_10collective13CollectiveMmaINS1_35MainloopSm100TmaUmmaWarpSpecializedILi6ELi2ELi2ENS5_IJNS4_1CILi1EEESB_SB_EEEEENS5_IJNSA_ILi128EEENSA_ILi256EEENSA_ILi32EEEEEENS_10bfloat16_tENS5_IJSB_llEEESI_SJ_NS4_8TiledMMAINS4_8MMA_AtomIJNS4_20SM100_MMA_F16BF16_SSISI_SI_fLi128ELi256ELNS4_4UMMA5MajorE1ELSO_1ELNSN_7ScaleInE0ELSP_0EEEEEENS4_6LayoutISC_NS5_IJNSA_ILi0EEEST_ST_EEEEENS5_IJNS4_10UnderscoreESW_SW_EEEEENS4_13SM90_TMA_LOADENS4_14ComposedLayoutINS4_7SwizzleILi3ELi4ELi3EEENS4_18smem_ptr_flag_bitsILi16EEENSS_INS5_IJNSA_ILi64EEENSA_ILi8EEEEEENS5_IJSB_S15_EEEEEEEvNS4_8identityESZ_S1A_vS1B_EENS_8epilogue10collective18CollectiveEpilogueINS1D_23Sm100TmaWarpSpecializedILi4ELi2ELi64ELb1ELb0EEEJSH_NS5_IJNSS_ISE_SB_EENSS_IS15_SB_EEEEESI_NS5_IJlSB_lEEESI_S1L_NS1D_6fusion15FusionCallbacksIS1H_NS1M_17LinearCombinationISI_fSI_fLNS_15FloatRoundStyleE2EEESH_S1K_JEEENS4_5SM1004TMEM4LOAD26SM100_TMEM_LOAD_32dp32b64xESZ_NS10_IS12_S14_NSS_INS5_IJS16_S15_EEENS5_IJS15_SB_EEEEEEENS4_39AutoVectorizingCopyWithAssumedAlignmentILi128EEENS4_14SM90_TMA_STOREES1Z_S21_S21_EEEvvEEEEvNT_6ParamsE:
[----:B------:R-:W1:Y:S01]  /*0000*/  LDC R1, c[0x0][0x37c] ;  /* 0x0000df00ff017b82 */ /* 0x000e620000000800 */
[----:B------:R-:W2:Y:S01]  /*0010*/  S2R R170, SR_TID.X ;  /* 0x0000000000aa7919 */ /* 0x000ea20000002100 */
[----:B------:R-:W3:Y:S01]  /*0020*/  LDCU.64 UR4, c[0x0][0x890] ;  /* 0x00011200ff0477ac */ /* 0x000ee20008000a00 */
[----:B------:R-:W-:Y:S02]  /*0030*/  PRMT R155, RZ, 0x7610, R155 ;  /* 0x00007610ff9b7816 */ /* 0x000fe4000000009b */
[----:B------:R-:W-:Y:S01]  /*0040*/  ELECT P5, URZ, PT ;  /* 0x0000000000ff782f */ /* 0x000fe200038a0000 */
[----:B------:R-:W4:Y:S01]  /*0050*/  LDCU.64 UR46, c[0x0][0x358] ;  /* 0x00006b00ff2e77ac */ /* 0x000f220008000a00 */
[----:B---3--:R-:W-:-:S04]  /*0060*/  UISETP.NE.U32.AND UP0, UPT, UR4, URZ, UPT ;  /* 0x000000ff0400728c */ /* 0x008fc8000bf05070 */
[----:B------:R-:W-:Y:S01]  /*0070*/  UISETP.NE.AND.EX UP0, UPT, UR5, URZ, UPT, UP0 ;  /* 0x000000ff0500728c */ /* 0x000fe2000bf05300 */
[----:B--2---:R-:W-:-:S05]  /*0080*/  SHF.R.U32.HI R162, RZ, 0x5, R170 ;  /* 0x00000005ffa27819 */ /* 0x004fca00000116aa */
[----:B------:R-:W2:Y:S02]  /*0090*/  SHFL.IDX PT, R0, R162, RZ, 0x1f ;  /* 0x00001fffa2007589 */ /* 0x000ea400000e0000 */
[----:B--2---:R-:W-:Y:S01]  /*00a0*/  R2UR UR8, R0 ;  /* 0x00000000000872ca */ /* 0x004fe200000e0000 */
[----:B-1--4-:R-:W-:-:S14]  /*00b0*/  BRA.U UP0, `(.L_x_0) ;  /* 0x00000001002c7547 */ /* 0x012fdc000b800000 */
[----:B------:R-:W1:Y:S02]  /*00c0*/  LDCU.64 UR6, c[0x0][0x888] ;  /* 0x00011100ff0677ac */ /* 0x000e640008000a00 */
[----:B-1----:R-:W-:-:S04]  /*00d0*/  UISETP.NE.U32.AND UP0, UPT, UR6, URZ, UPT ;  /* 0x000000ff0600728c */ /* 0x002fc8000bf05070 */
[----:B------:R-:W-:-:S09]  /*00e0*/  UISETP.NE.AND.EX UP0, UPT, UR7, URZ, UPT, UP0 ;  /* 0x000000ff0700728c */ /* 0x000fd2000bf05300 */
[----:B------:R-:W-:Y:S05]  /*00f0*/  BRA.U !UP0, `(.L_x_1) ;  /* 0x0000000108107547 */ /* 0x000fea000b800000 */
[----:B------:R-:W1:Y:S02]  /*0100*/  LDC.64 R2, c[0x0][0x888] ;  /* 0x00022200ff027b82 */ /* 0x000e640000000a00 */
[----:B-1----:R1:W5:Y:S01]  /*0110*/  LDG.E R81, desc[UR46][R2.64] ;  /* 0x0000002e02517981 */ /* 0x002362000c1e1900 */
[----:B------:R-:W-:Y:S01]  /*0120*/  HFMA2 R155, -RZ, RZ, 0, 5.9604644775390625e-08 ;  /* 0x00000001ff9b7431 */ /* 0x000fe200000001ff */
[----:B------:R-:W-:Y:S05]  /*0130*/  BRA `(.L_x_0) ;  /* 0x00000000000c7947 */ /* 0x000fea0003800000 */
.L_x_1:
[----:B------:R-:W1:Y:S01]  /*0140*/  LDCU UR6, c[0x0][0x880] ;  /* 0x00011000ff0677ac */ /* 0x000e620008000800 */
[----:B------:R-:W-:Y:S01]  /*0150*/  HFMA2 R155, -RZ, RZ, 0, 5.9604644775390625e-08 ;  /* 0x00000001ff9b7431 */ /* 0x000fe200000001ff */
[----:B-1----:R-:W-:-:S07]  /*0160*/  MOV R81, UR6 ;  /* 0x0000000600517c02 */ /* 0x002fce0008000f00 */
.L_x_0:
[----:B------:R-:W2:Y:S02]  /*0170*/  LDCU.64 UR6, c[0x0][0x8b0] ;  /* 0x00011600ff0677ac */ /* 0x000ea40008000a00 */
[----:B--2---:R-:W-:-:S04]  /*0180*/  UISETP.NE.U32.AND UP0, UPT, UR6, URZ, UPT ;  /* 0x000000ff0600728c */ /* 0x004fc8000bf05070 */
[----:B------:R-:W-:-:S09]  /*0190*/  UISETP.NE.AND.EX UP0, UPT, UR7, URZ, UPT, UP0 ;  /* 0x000000ff0700728c */ /* 0x000fd2000bf05300 */
[----:B------:R-:W-:Y:S05]  /*01a0*/  BRA.U UP0, `(.L_x_2) ;  /* 0x0000000100247547 */ /* 0x000fea000b800000 */
[----:B------:R-:W2:Y:S02]  /*01b0*/  LDCU.64 UR6, c[0x0][0x8a8] ;  /* 0x00011500ff0677ac */ /* 0x000ea40008000a00 */
[----:B--2---:R-:W-:-:S04]  /*01c0*/  UISETP.NE.U32.AND UP0, UPT, UR6, URZ, UPT ;  /* 0x000000ff0600728c */ /* 0x004fc8000bf05070 */
[----:B------:R-:W-:-:S09]  /*01d0*/  UISETP.NE.AND.EX UP0, UPT, UR7, URZ, UPT, UP0 ;  /* 0x000000ff0700728c */ /* 0x000fd2000bf05300 */
[----:B------:R-:W-:Y:S05]  /*01e0*/  BRA.U !UP0, `(.L_x_3) ;  /* 0x00000001080c7547 */ /* 0x000fea000b800000 */
[----:B------:R-:W2:Y:S02]  /*01f0*/  LDC.64 R78, c[0x0][0x8a8] ;  /* 0x00022a00ff4e7b82 */ /* 0x000ea40000000a00 */
[----:B--2---:R2:W5:Y:S01]  /*0200*/  LDG.E R78, desc[UR46][R78.64] ;  /* 0x0000002e4e4e7981 */ /* 0x004562000c1e1900 */
[----:B------:R-:W-:Y:S05]  /*0210*/  BRA `(.L_x_2) ;  /* 0x0000000000087947 */ /* 0x000fea0003800000 */
.L_x_3:
[----:B------:R-:W2:Y:S02]  /*0220*/  LDCU UR6, c[0x0][0x8a0] ;  /* 0x00011400ff0677ac */ /* 0x000ea40008000800 */
[----:B--2---:R-:W-:Y:S02]  /*0230*/  MOV R78, UR6 ;  /* 0x00000006004e7c02 */ /* 0x004fe40008000f00 */
.L_x_2:
[----:B------:R-:W-:Y:S01]  /*0240*/  IMAD.U32 R0, RZ, RZ, UR8 ;  /* 0x00000008ff007e24 */ /* 0x000fe2000f8e00ff */
[----:B------:R-:W-:Y:S04]  /*0250*/  BSSY.RECONVERGENT B0, `(.L_x_4) ;  /* 0x000000c000007945 */ /* 0x000fe80003800200 */
[C---:B------:R-:W-:Y:S02]  /*0260*/  ISETP.NE.OR P1, PT, R0.reuse, 0x1, !P5 ;  /* 0x000000010000780c */ /* 0x040fe40006f25670 */
[----:B------:R-:W-:-:S11]  /*0270*/  ISETP.NE.OR P0, PT, R0, 0x3, !P5 ;  /* 0x000000030000780c */ /* 0x000fd60006f05670 */
[----:B------:R-:W-:Y:S05]  /*0280*/  @P1 BRA `(.L_x_5) ;  /* 0x0000000000201947 */ /* 0x000fea0003800000 */
[----:B------:R-:W3:Y:S02]  /*0290*/  LDCU.64 UR6, c[0x0][0x348] ;  /* 0x00006900ff0677ac */ /* 0x000ee40008000a00 */
[----:B---3--:R-:W-:Y:S02]  /*02a0*/  UIADD3 UR10, UP1, UPT, UR6, 0x80, URZ ;  /* 0x00000080060a7890 */ /* 0x008fe4000ff3e0ff */
[----:B------:R-:W-:Y:S02]  /*02b0*/  UIADD3 UR6, UP0, UPT, UR6, 0x180, URZ ;  /* 0x0000018006067890 */ /* 0x000fe4000ff1e0ff */
[----:B------:R-:W-:Y:S02]  /*02c0*/  UIADD3.X UR11, UPT, UPT, URZ, UR7, URZ, UP1, !UPT ;  /* 0x00000007ff0b7290 */ /* 0x000fe40008ffe4ff */
[----:B------:R-:W-:-:S07]  /*02d0*/  UIADD3.X UR7, UPT, UPT, URZ, UR7, URZ, UP0, !UPT ;  /* 0x00000007ff077290 */ /* 0x000fce00087fe4ff */
[----:B------:R3:W-:Y:S02]  /*02e0*/  UTMACCTL.PF [UR10] ;  /* 0x000000000a0079b9 */ /* 0x0007e40008040000 */
[----:B------:R3:W-:Y:S02]  /*02f0*/  UTMACCTL.PF [UR6] ;  /* 0x00000000060079b9 */ /* 0x0007e40008040000 */
[----:B---3--:R-:W-:Y:S01]  /*0300*/  NOP ;  /* 0x0000000000007918 */ /* 0x008fe20000000000 */
.L_x_5:
[----:B------:R-:W-:Y:S05]  /*0310*/  BSYNC.RECONVERGENT B0 ;  /* 0x0000000000007941 */ /* 0x000fea0003800200 */
.L_x_4:
[----:B------:R-:W-:Y:S04]  /*0320*/  BSSY.RECONVERGENT B0, `(.L_x_6) ;  /* 0x000000a000007945 */ /* 0x000fe80003800200 */
        /* <DEDUP_REMOVED lines=9> */
.L_x_7:
[----:B------:R-:W-:Y:S05]  /*03c0*/  BSYNC.RECONVERGENT B0 ;  /* 0x0000000000007941 */ /* 0x000fea0003800200 */
.L_x_6:
[----:B------:R-:W3:Y:S01]  /*03d0*/  LDCU.64 UR6, c[0x0][0x888] ;  /* 0x00011100ff0677ac */ /* 0x000ee20008000a00 */
[----:B------:R-:W-:Y:S02]  /*03e0*/  UISETP.EQ.U32.AND UP1, UPT, UR4, URZ, UPT ;  /* 0x000000ff0400728c */ /* 0x000fe4000bf22070 */
[----:B------:R-:W-:Y:S02]  /*03f0*/  UPLOP3.LUT UP2, UPT, UPT, UPT, UPT, 0x80, 0x8 ;  /* 0x000000000008789c */ /* 0x000fe40003f4f070 */
[----:B---3--:R-:W-:-:S04]  /*0400*/  UISETP.NE.U32.AND UP0, UPT, UR6, URZ, UPT ;  /* 0x000000ff0600728c */ /* 0x008fc8000bf05070 */
[----:B------:R-:W-:-:S04]  /*0410*/  UISETP.NE.AND.EX UP0, UPT, UR7, URZ, UPT, UP0 ;  /* 0x000000ff0700728c */ /* 0x000fc8000bf05300 */
[----:B------:R-:W-:-:S04]  /*0420*/  UISETP.EQ.OR.EX UP3, UPT, UR5, URZ, !UP0, UP1 ;  /* 0x000000ff0500728c */ /* 0x000fc8000c762710 */
[----:B------:R-:W-:-:S05]  /*0430*/  UP2UR UR49, UPR, URZ, 0x8 ;  /* 0x00000008ff317883 */ /* 0x000fca0008000000 */
[----:B------:R-:W-:Y:S07]  /*0440*/  BRA.U !UP3, `(.L_x_8) ;  /* 0x000000010b207547 */ /* 0x000fee000b800000 */
[----:B------:R-:W-:Y:S01]  /*0450*/  UISETP.NE.U32.AND UP2, UPT, UR4, URZ, UPT ;  /* 0x000000ff0400728c */ /* 0x000fe2000bf45070 */
[----:B-----5:R-:W-:Y:S01]  /*0460*/  FSETP.NEU.AND P0, PT, R81, RZ, PT ;  /* 0x000000ff5100720b */ /* 0x020fe20003f0d000 */
[----:B------:R-:W-:Y:S02]  /*0470*/  USEL UR4, URZ, 0xffffffff, UP0 ;  /* 0xffffffffff047887 */ /* 0x000fe40008000000 */
[----:B------:R-:W-:-:S10]  /*0480*/  UISETP.NE.AND.EX UP2, UPT, UR5, URZ, UPT, UP2 ;  /* 0x000000ff0500728c */ /* 0x000fd4000bf45320 */
[----:B------:R-:W-:Y:S01]  /*0490*/  VOTEU.ANY UP1, P0 ;  /* 0x0000000000ff7886 */ /* 0x000fe20000020100 */
[----:B------:R-:W-:-:S04]  /*04a0*/  @!UP2 USEL UR4, URZ, 0xffffffff, UP1 ;  /* 0xffffffffff04a887 */ /* 0x000fc80008800000 */
[----:B------:R-:W-:-:S04]  /*04b0*/  ULOP3.LUT UR4, UR4, 0x1, URZ, 0xc0, !UPT ;  /* 0x0000000104047892 */ /* 0x000fc8000f8ec0ff */
[----:B------:R-:W-:-:S11]  /*04c0*/  UISETP.NE.U32.AND UP2, UPT, UR4, 0x1, UPT ;  /* 0x000000010400788c */ /* 0x000fd6000bf45070 */
.L_x_8:
[----:B-1----:R-:W1:Y:S01]  /*04d0*/  SHFL.IDX PT, R2, R162, RZ, 0x1f ;  /* 0x00001fffa2027589 */ /* 0x002e6200000e0000 */
[----:B------:R-:W-:-:S04]  /*04e0*/  UISETP.NE.AND UP1, UPT, UR8, 0x2, UPT ;  /* 0x000000020800788c */ /* 0x000fc8000bf25270 */
[----:B------:R-:W-:Y:S01]  /*04f0*/  USEL UR6, URZ, 0x1, UP1 ;  /* 0x00000001ff067887 */ /* 0x000fe20008800000 */
[----:B-1----:R-:W-:-:S13]  /*0500*/  ISETP.NE.AND P0, PT, R2, RZ, PT ;  /* 0x000000ff0200720c */ /* 0x002fda0003f05270 */
[----:B------:R-:W-:Y:S05]  /*0510*/  @P0 BRA `(.L_x_9) ;  /* 0x0000000000580947 */ /* 0x000fea0003800000 */
[----:B------:R-:W1:Y:S01]  /*0520*/  S2UR UR5, SR_CgaCtaId ;  /* 0x00000000000579c3 */ /* 0x000e620000008800 */
[----:B------:R-:W-:Y:S01]  /*0530*/  UMOV UR7, 0x400 ;  /* 0x0000040000077882 */ /* 0x000fe20000000000 */
[----:B------:R-:W-:Y:S01]  /*0540*/  UMOV UR4, 0x1 ;  /* 0x0000000100047882 */ /* 0x000fe20000000000 */
[----:B------:R-:W-:Y:S01]  /*0550*/  ELECT P0, URZ, PT ;  /* 0x0000000000ff782f */ /* 0x000fe20003800000 */
[----:B------:R-:W-:-:S04]  /*0560*/  UIADD3 UR10, UPT, UPT, -UR4, 0x100000, URZ ;  /* 0x00100000040a7890 */ /* 0x000fc8000fffe1ff */
[----:B------:R-:W-:Y:S02]  /*0570*/  USHF.L.U32 UR11, UR10, 0xb, URZ ;  /* 0x0000000b0a0b7899 */ /* 0x000fe400080006ff */
[----:B------:R-:W-:Y:S02]  /*0580*/  USHF.L.U32 UR10, UR10, 0x1, URZ ;  /* 0x000000010a0a7899 */ /* 0x000fe400080006ff */
[----:B-1----:R-:W-:Y:S01]  /*0590*/  ULEA UR5, UR5, UR7, 0x18 ;  /* 0x0000000705057291 */ /* 0x002fe2000f8ec0ff */
[----:B------:R-:W1:Y:S11]  /*05a0*/  FENCE.VIEW.ASYNC.S ;  /* 0x00000000000073c6 */ /* 0x000e760000000000 */
[----:B-1----:R1:W3:Y:S01]  /*05b0*/  SYNCS.EXCH.64 URZ, [UR5], UR10 ;  /* 0x0000000a05ff75b2 */ /* 0x0022e20008000100 */
[----:B------:R1:W4:Y:S01]  /*05c0*/  SYNCS.EXCH.64 URZ, [UR5+0x30], UR10 ;  /* 0x0000300a05ff75b2 */ /* 0x0003220008000100 */
[----:B------:R1:W1:Y:S01]  /*05d0*/  SYNCS.EXCH.64 URZ, [UR5+0x8], UR10 ;  /* 0x0000080a05ff75b2 */ /* 0x0002620008000100 */
        /* <DEDUP_REMOVED lines=9> */
[----:B------:R-:W-:Y:S01]  /*0670*/  NOP ;  /* 0x0000000000007918 */ /* 0x000fe20000000000 */
.L_x_9:
[----:B------:R-:W2:Y:S01]  /*0680*/  SHFL.IDX PT, R2, R162, RZ, 0x1f ;  /* 0x00001fffa2027589 */ /* 0x000ea200000e0000 */
[----:B------:R-:W-:Y:S01]  /*0690*/  NOP ;  /* 0x0000000000007918 */ /* 0x000fe20000000000 */
[----:B--2---:R-:W-:-:S13]  /*06a0*/  ISETP.NE.AND P0, PT, R2, 0x1, PT ;  /* 0x000000010200780c */ /* 0x004fda0003f05270 */
[----:B------:R-:W-:Y:S05]  /*06b0*/  @P0 BRA `(.L_x_10) ;  /* 0x0000000000580947 */ /* 0x000fea0003800000 */
[----:B------:R-:W2:Y:S01]  /*06c0*/  S2UR UR7, SR_CgaCtaId ;  /* 0x00000000000779c3 */ /* 0x000ea20000008800 */
[----:B------:R-:W-:Y:S01]  /*06d0*/  UMOV UR9, 0x400 ;  /* 0x0000040000097882 */ /* 0x000fe20000000000 */
[----:B-1----:R-:W-:Y:S01]  /*06e0*/  UMOV UR5, 0x20 ;  /* 0x0000002000057882 */ /* 0x002fe20000000000 */
[----:B------:R-:W-:Y:S01]  /*06f0*/  UMOV UR4, 0x80 ;  /* 0x0000008000047882 */ /* 0x000fe20000000000 */
[----:B------:R-:W-:-:S04]  /*0700*/  UIADD3 UR10, UPT, UPT, -UR5, 0x100000, URZ ;  /* 0x00100000050a7890 */ /* 0x000fc8000fffe1ff */
[----:B------:R-:W-:Y:S02]  /*0710*/  USHF.L.U32 UR11, UR10, 0xb, URZ ;  /* 0x0000000b0a0b7899 */ /* 0x000fe400080006ff */
[----:B------:R-:W-:Y:S02]  /*0720*/  USHF.L.U32 UR10, UR10, 0x1, URZ ;  /* 0x000000010a0a7899 */ /* 0x000fe400080006ff */
[----:B------:R-:W-:-:S04]  /*0730*/  UIADD3 UR4, UPT, UPT, -UR4, 0x100000, URZ ;  /* 0x0010000004047890 */ /* 0x000fc8000fffe1ff */
[----:B------:R-:W-:Y:S02]  /*0740*/  USHF.L.U32 UR5, UR4, 0xb, URZ ;  /* 0x0000000b04057899 */ /* 0x000fe400080006ff */
[----:B------:R-:W-:Y:S01]  /*0750*/  USHF.L.U32 UR4, UR4, 0x1, URZ ;  /* 0x0000000104047899 */ /* 0x000fe200080006ff */
[----:B------:R-:W-:Y:S01]  /*0760*/  ELECT P0, URZ, PT ;  /* 0x0000000000ff782f */ /* 0x000fe20003800000 */
[----:B--2---:R-:W-:Y:S01]  /*0770*/  ULEA UR7, UR7, UR9, 0x18 ;  /* 0x0000000907077291 */ /* 0x004fe2000f8ec0ff */
[----:B------:R-:W1:Y:S11]  /*0780*/  FENCE.VIEW.ASYNC.S ;  /* 0x00000000000073c6 */ /* 0x000e760000000000 */
[----:B-1----:R2:W1:Y:S01]  /*0790*/  SYNCS.EXCH.64 URZ, [UR7+0x60], UR10 ;  /* 0x0000600a07ff75b2 */ /* 0x0024620008000100 */
[----:B------:R2:W1:Y:S01]  /*07a0*/  SYNCS.EXCH.64 URZ, [UR7+0x80], UR4 ;  /* 0x0000800407ff75b2 */ /* 0x0004620008000100 */
[----:B------:R2:W1:Y:S01]  /*07b0*/  SYNCS.EXCH.64 URZ, [UR7+0x68], UR10 ;  /* 0x0000680a07ff75b2 */ /* 0x0004620008000100 */
[----:B------:R2:W1:Y:S01]  /*07c0*/  SYNCS.EXCH.64 URZ, [UR7+0x88], UR4 ;  /* 0x0000880407ff75b2 */ /* 0x0004620008000100 */
[----:B------:R2:W1:Y:S01]  /*07d0*/  SYNCS.EXCH.64 URZ, [UR7+0x70], UR10 ;  /* 0x0000700a07ff75b2 */ /* 0x0004620008000100 */
[----:B------:R2:W1:Y:S01]  /*07e0*/  SYNCS.EXCH.64 URZ, [UR7+0x90], UR4 ;  /* 0x0000900407ff75b2 */ /* 0x0004620008000100 */
[----:B------:R2:W1:Y:S01]  /*07f0*/  SYNCS.EXCH.64 URZ, [UR7+0x78], UR10 ;  /* 0x0000780a07ff75b2 */ /* 0x0004620008000100 */
[----:B------:R2:W1:Y:S02]  /*0800*/  SYNCS.EXCH.64 URZ, [UR7+0x98], UR4 ;  /* 0x0000980407ff75b2 */ /* 0x0004640008000100 */
[----:B--2---:R-:W-:Y:S01]  /*0810*/  NOP ;  /* 0x0000000000007918 */ /* 0x004fe20000000000 */
.L_x_10:
[----:B------:R-:W2:Y:S01]  /*0820*/  SHFL.IDX PT, R2, R162, RZ, 0x1f ;  /* 0x00001fffa2027589 */ /* 0x000ea200000e0000 */
[----:B------:R-:W-:Y:S01]  /*0830*/  NOP ;  /* 0x0000000000007918 */ /* 0x000fe20000000000 */
[----:B--2---:R-:W-:-:S13]  /*0840*/  ISETP.NE.AND P0, PT, R2, 0x3, PT ;  /* 0x000000030200780c */ /* 0x004fda0003f05270 */
[----:B------:R-:W-:Y:S05]  /*0850*/  @P0 BRA `(.L_x_11) ;  /* 0x0000000000300947 */ /* 0x000fea0003800000 */
[----:B-1----:R-:W1:Y:S01]  /*0860*/  S2UR UR5, SR_CgaCtaId ;  /* 0x00000000000579c3 */ /* 0x002e620000008800 */
        /* <DEDUP_REMOVED lines=8> */
[----:B-1----:R2:W1:Y:S01]  /*08f0*/  SYNCS.EXCH.64 URZ, [UR5+0xa0], UR10 ;  /* 0x0000a00a05ff75b2 */ /* 0x0024620008000100 */
[----:B------:R2:W1:Y:S02]  /*0900*/  SYNCS.EXCH.64 URZ, [UR5+0xa8], UR10 ;  /* 0x0000a80a05ff75b2 */ /* 0x0004640008000100 */
[----:B--2---:R-:W-:Y:S01]  /*0910*/  NOP ;  /* 0x0000000000007918 */ /* 0x004fe20000000000 */
.L_x_11:
[----:B------:R-:W2:Y:S01]  /*0920*/  SHFL.IDX PT, R2, R162, RZ, 0x1f ;  /* 0x00001fffa2027589 */ /* 0x000ea200000e0000 */
[----:B------:R-:W-:Y:S01]  /*0930*/  NOP ;  /* 0x0000000000007918 */ /* 0x000fe20000000000 */
[----:B--2---:R-:W-:-:S13]  /*0940*/  ISETP.NE.AND P0, PT, R2, 0x4, PT ;  /* 0x000000040200780c */ /* 0x004fda0003f05270 */
[----:B------:R-:W-:Y:S05]  /*0950*/  @P0 BRA `(.L_x_12) ;  /* 0x00000000004c0947 */ /* 0x000fea0003800000 */
[----:B-1----:R-:W1:Y:S01]  /*0960*/  S2UR UR5, SR_CgaCtaId ;  /* 0x00000000000579c3 */ /* 0x002e620000008800 */
[----:B------:R-:W-:Y:S01]  /*0970*/  UMOV UR9, 0x100 ;  /* 0x0000010000097882 */ /* 0x000fe20000000000 */
[----:B------:R-:W-:Y:S01]  /*0980*/  UMOV UR7, 0x400 ;  /* 0x0000040000077882 */ /* 0x000fe20000000000 */
[----:B------:R-:W-:Y:S01]  /*0990*/  USEL UR9, UR9, 0xe0, UP2 ;  /* 0x000000e009097887 */ /* 0x000fe20009000000 */
[----:B------:R-:W-:Y:S01]  /*09a0*/  UMOV UR4, 0x1 ;  /* 0x0000000100047882 */ /* 0x000fe20000000000 */
[----:B------:R-:W-:Y:S01]  /*09b0*/  ELECT P0, URZ, PT ;  /* 0x0000000000ff782f */ /* 0x000fe20003800000 */
[----:B------:R-:W-:-:S04]  /*09c0*/  UIADD3 UR10, UPT, UPT, -UR4, 0x100000, URZ ;  /* 0x00100000040a7890 */ /* 0x000fc8000fffe1ff */
[----:B------:R-:W-:Y:S02]  /*09d0*/  USHF.L.U32 UR11, UR10, 0xb, URZ ;  /* 0x0000000b0a0b7899 */ /* 0x000fe400080006ff */
[----:B------:R-:W-:Y:S02]  /*09e0*/  USHF.L.U32 UR10, UR10, 0x1, URZ ;  /* 0x000000010a0a7899 */ /* 0x000fe400080006ff */
[----:B------:R-:W-:-:S04]  /*09f0*/  UIADD3 UR12, UPT, UPT, -UR9, 0x100000, URZ ;  /* 0x00100000090c7890 */ /* 0x000fc8000fffe1ff */
[----:B------:R-:W-:Y:S02]  /*0a00*/  USHF.L.U32 UR13, UR12, 0xb, URZ ;  /* 0x0000000b0c0d7899 */ /* 0x000fe400080006ff */
[----:B------:R-:W-:Y:S02]  /*0a10*/  USHF.L.U32 UR12, UR12, 0x1, URZ ;  /* 0x000000010c0c7899 */ /* 0x000fe400080006ff */
[----:B-1----:R-:W-:Y:S01]  /*0a20*/  ULEA UR5, UR5, UR7, 0x18 ;  /* 0x0000000705057291 */ /* 0x002fe2000f8ec0ff */
[----:B------:R-:W1:Y:S11]  /*0a30*/  FENCE.VIEW.ASYNC.S ;  /* 0x00000000000073c6 */ /* 0x000e760000000000 */
[----:B-1----:R2:W1:Y:S01]  /*0a40*/  SYNCS.EXCH.64 URZ, [UR5+0xb0], UR10 ;  /* 0x0000b00a05ff75b2 */ /* 0x0024620008000100 */
[----:B------:R2:W1:Y:S01]  /*0a50*/  SYNCS.EXCH.64 URZ, [UR5+0xc0], UR12 ;  /* 0x0000c00c05ff75b2 */ /* 0x0004620008000100 */
[----:B------:R2:W1:Y:S01]  /*0a60*/  SYNCS.EXCH.64 URZ, [UR5+0xb8], UR10 ;  /* 0x0000b80a05ff75b2 */ /* 0x0004620008000100 */
[----:B------:R2:W1:Y:S02]  /*0a70*/  SYNCS.EXCH.64 URZ, [UR5+0xc8], UR12 ;  /* 0x0000c80c05ff75b2 */ /* 0x0004640008000100 */
[----:B--2---:R-:W-:Y:S01]  /*0a80*/  NOP ;  /* 0x0000000000007918 */ /* 0x004fe20000000000 */
.L_x_12:
        /* <DEDUP_REMOVED lines=20> */
[----:B------:R2:W1:Y:S02]  /*0bd0*/  SYNCS.EXCH.64 URZ, [UR7+0xe8], UR4 ;  /* 0x0000e80407ff75b2 */ /* 0x0004640008000100 */
[----:B--2---:R-:W-:Y:S01]  /*0be0*/  NOP ;  /* 0x0000000000007918 */ /* 0x004fe20000000000 */
.L_x_13:
        /* <DEDUP_REMOVED lines=18> */
.L_x_14:
[----:B-1----:R-:W1:Y:S01]  /*0d10*/  S2UR UR5, SR_CTAID.X ;  /* 0x00000000000579c3 */ /* 0x002e620000002500 */
[----:B------:R-:W-:-:S05]  /*0d20*/  CS2R.32 R156, SR_CgaSize ;  /* 0x00000000009c7805 */ /* 0x000fca0000008a00 */
[----:B------:R-:W-:-:S05]  /*0d30*/  IMAD R156, R156, -0xa0, RZ ;  /* 0xffffff609c9c7824 */ /* 0x000fca00078e02ff */
[----:B------:R-:W-:-:S14]  /*0d40*/  R2UR UR9, R156 ;  /* 0x000000009c0972ca */ /* 0x000fdc00000e0000 */
[----:B------:R-:W2:Y:S01]  /*0d50*/  LDCU UR9, c[0x0][UR9+0x2b0] ;  /* 0x00005600090977ac */ /* 0x000ea20008000800 */
[----:B------:R-:W-:Y:S01]  /*0d60*/  NOP ;  /* 0x0000000000007918 */ /* 0x000fe20000000000 */
[----:B------:R-:W-:-:S05]  /*0d70*/  CS2R.32 R156, SR_CgaSize ;  /* 0x00000000009c7805 */ /* 0x000fca0000008a00 */
[----:B------:R-:W-:-:S05]  /*0d80*/  IMAD R156, R156, -0xa0, RZ ;  /* 0xffffff609c9c7824 */ /* 0x000fca00078e02ff */
[----:B------:R-:W-:-:S14]  /*0d90*/  R2UR UR7, R156 ;  /* 0x000000009c0772ca */ /* 0x000fdc00000e0000 */
[----:B------:R-:W3:Y:S01]  /*0da0*/  LDCU UR7, c[0x0][UR7+0x2b4] ;  /* 0x00005680070777ac */ /* 0x000ee20008000800 */
[----:B------:R-:W4:Y:S08]  /*0db0*/  S2UR UR4, SR_CTAID.Y ;  /* 0x00000000000479c3 */ /* 0x000f300000002600 */
[----:B------:R-:W3:Y:S01]  /*0dc0*/  LDC R9, c[0x0][0xb24] ;  /* 0x0002c900ff097b82 */ /* 0x000ee20000000800 */
[----:B-1----:R-:W-:-:S02]  /*0dd0*/  I2FP.F32.U32 R4, UR5 ;  /* 0x0000000500047c45 */ /* 0x002fc40008201000 */
[----:B------:R-:W-:-:S05]  /*0de0*/  CS2R.32 R5, SR_CgaSize ;  /* 0x0000000000057805 */ /* 0x000fca0000008a00 */
[----:B------:R-:W-:-:S06]  /*0df0*/  IMAD R5, R5, -0xa0, RZ ;  /* 0xffffff6005057824 */ /* 0x000fcc00078e02ff */
[----:B------:R-:W1:Y:S01]  /*0e00*/  LDC R5, c[0x0][R5+0x2a0] ;  /* 0x0000a80005057b82 */ /* 0x000e620000000800 */
[----:B------:R-:W-:Y:S01]  /*0e10*/  MOV R21, UR5 ;  /* 0x0000000500157c02 */ /* 0x000fe20008000f00 */
[----:B--2---:R-:W-:Y:S01]  /*0e20*/  FMUL R4, R4, UR9 ;  /* 0x0000000904047c20 */ /* 0x004fe20008400000 */
[----:B----4-:R-:W-:Y:S02]  /*0e30*/  I2FP.F32.U32 R2, UR4 ;  /* 0x0000000400027c45 */ /* 0x010fe40008201000 */
[----:B------:R-:W-:-:S05]  /*0e40*/  CS2R.32 R3, SR_CgaSize ;  /* 0x0000000000037805 */ /* 0x000fca0000008a00 */
[----:B------:R-:W-:-:S06]  /*0e50*/  IMAD R3, R3, -0xa0, RZ ;  /* 0xffffff6003037824 */ /* 0x000fcc00078e02ff */
[----:B------:R-:W2:Y:S01]  /*0e60*/  LDC R3, c[0x0][R3+0x2a4] ;  /* 0x0000a90003037b82 */ /* 0x000ea20000000800 */
[----:B------:R-:W4:Y:S01]  /*0e70*/  F2I.U32.TRUNC.NTZ R156, R4 ;  /* 0x00000004009c7305 */ /* 0x000f22000020f000 */
[----:B------:R-:W-:Y:S01]  /*0e80*/  MOV R20, UR4 ;  /* 0x0000000400147c02 */ /* 0x000fe20008000f00 */
[----:B---3--:R-:W-:-:S05]  /*0e90*/  FMUL R2, R2, UR7 ;  /* 0x0000000702027c20 */ /* 0x008fca0008400000 */
[----:B------:R-:W-:Y:S01]  /*0ea0*/  BAR.SYNC.DEFER_BLOCKING 0x0 ;  /* 0x0000000000007b1d */ /* 0x000fe20000010000 */
[----:B------:R-:W-:-:S05]  /*0eb0*/  ISETP.GE.AND P0, PT, R9, 0x1, PT ;  /* 0x000000010900780c */ /* 0x000fca0003f06270 */
[----:B------:R-:W3:Y:S02]  /*0ec0*/  F2I.U32.TRUNC.NTZ R154, R2 ;  /* 0x00000002009a7305 */ /* 0x000ee4000020f000 */
[----:B------:R-:W2:Y:S01]  /*0ed0*/  S2UR UR52, SR_CTAID.Z ;  /* 0x00000000003479c3 */ /* 0x000ea20000002700 */
[----:B----4-:R-:W-:-:S05]  /*0ee0*/  IADD3 R156, PT, PT, -R156, RZ, RZ ;  /* 0x000000ff9c9c7210 */ /* 0x010fca0007ffe1ff */
[----:B-1----:R-:W-:Y:S01]  /*0ef0*/  IMAD R156, R5, R156, UR5 ;  /* 0x00000005059c7e24 */ /* 0x002fe2000f8e029c */
[----:B---3--:R-:W-:-:S05]  /*0f00*/  IADD3 R154, PT, PT, -R154, RZ, RZ ;  /* 0x000000ff9a9a7210 */ /* 0x008fca0007ffe1ff */
[----:B--2---:R-:W-:Y:S01]  /*0f10*/  IMAD R154, R3, R154, UR4 ;  /* 0x00000004039a7e24 */ /* 0x004fe2000f8e029a */
[----:B------:R-:W-:Y:S06]  /*0f20*/  @!P0 BRA `(.L_x_15) ;  /* 0x0000000000b88947 */ /* 0x000fec0003800000 */
[----:B------:R-:W1:Y:S01]  /*0f30*/  LDC.64 R4, c[0x0][0xb18] ;  /* 0x0002c600ff047b82 */ /* 0x000e620000000a00 */
[----:B------:R-:W-:-:S07]  /*0f40*/  ISETP.NE.AND P0, PT, R9, 0x1, PT ;  /* 0x000000010900780c */ /* 0x000fce0003f05270 */
[----:B------:R-:W2:Y:S08]  /*0f50*/  LDC R10, c[0x0][0xb0c] ;  /* 0x0002c300ff0a7b82 */ /* 0x000eb00000000800 */
[----:B------:R-:W3:Y:S08]  /*0f60*/  LDC R11, c[0x0][0x370] ;  /* 0x0000dc00ff0b7b82 */ /* 0x000ef00000000800 */
[----:B------:R-:W4:Y:S01]  /*0f70*/  LDC R12, c[0x0][0x374] ;  /* 0x0000dd00ff0c7b82 */ /* 0x000f220000000800 */
[----:B-1----:R-:W-:-:S07]  /*0f80*/  ISETP.NE.AND P1, PT, R4, 0x1, PT ;  /* 0x000000010400780c */ /* 0x002fce0003f25270 */
[----:B------:R-:W3:Y:S01]  /*0f90*/  LDC.64 R6, c[0x0][0xb10] ;  /* 0x0002c400ff067b82 */ /* 0x000ee20000000a00 */
[----:B--2---:R-:W-:-:S07]  /*0fa0*/  ISETP.NE.AND P2, PT, R10, 0x1, PT ;  /* 0x000000010a00780c */ /* 0x004fce0003f45270 */
[----:B------:R-:W1:Y:S08]  /*0fb0*/  LDC R8, c[0x0][0xb20] ;  /* 0x0002c800ff087b82 */ /* 0x000e700000000800 */
[----:B------:R-:W2:Y:S01]  /*0fc0*/  LDC.64 R2, c[0x0][0xb28] ;  /* 0x0002ca00ff027b82 */ /* 0x000ea20000000a00 */
[----:B----4-:R-:W-:-:S04]  /*0fd0*/  IMAD.HI.U32 R13, R12, R5, RZ ;  /* 0x000000050c0d7227 */ /* 0x010fc800078e00ff */
[----:B------:R-:W-:-:S04]  /*0fe0*/  IMAD.HI.U32 R5, R20, R5, RZ ;  /* 0x0000000514057227 */ /* 0x000fc800078e00ff */
[----:B---3--:R-:W-:-:S04]  /*0ff0*/  IMAD.HI.U32 R14, R11, R6, RZ ;  /* 0x000000060b0e7227 */ /* 0x008fc800078e00ff */
[C---:B------:R-:W-:Y:S01]  /*1000*/  IMAD.HI.U32 R16, R21.reuse, R6, RZ ;  /* 0x0000000615107227 */ /* 0x040fe200078e00ff */
[-C--:B------:R-:W-:Y:S02]  /*1010*/  @P2 SHF.R.U32.HI R11, RZ, R7.reuse, R14 ;  /* 0x00000007ff0b2219 */ /* 0x080fe4000001160e */
[-C--:B-1----:R-:W-:Y:S02]  /*1020*/  @P1 SHF.R.U32.HI R12, RZ, R8.reuse, R13 ;  /* 0x00000008ff0c1219 */ /* 0x082fe4000001160d */
[----:B------:R-:W-:Y:S02]  /*1030*/  SHF.R.U32.HI R5, RZ, R8, R5 ;  /* 0x00000008ff057219 */ /* 0x000fe40000011605 */
[----:B------:R-:W-:Y:S02]  /*1040*/  SHF.R.U32.HI R16, RZ, R7, R16 ;  /* 0x00000007ff107219 */ /* 0x000fe40000011610 */
[----:B------:R-:W-:Y:S01]  /*1050*/  SEL R5, R20, R5, !P1 ;  /* 0x0000000514057207 */ /* 0x000fe20004800000 */
[----:B--2---:R-:W-:Y:S01]  /*1060*/  IMAD.HI.U32 R14, R12, R2, RZ ;  /* 0x000000020c0e7227 */ /* 0x004fe200078e00ff */
[----:B------:R-:W-:-:S02]  /*1070*/  SEL R7, R21, R16, !P2 ;  /* 0x0000001015077207 */ /* 0x000fc40005000000 */
[----:B------:R-:W-:Y:S01]  /*1080*/  IADD3 R13, PT, PT, -R5, RZ, RZ ;  /* 0x000000ff050d7210 */ /* 0x000fe20007ffe1ff */
[----:B------:R-:W-:Y:S01]  /*1090*/  IMAD.HI.U32 R6, R11, R2, RZ ;  /* 0x000000020b067227 */ /* 0x000fe200078e00ff */
[----:B------:R-:W-:-:S03]  /*10a0*/  @P0 SHF.R.U32.HI R12, RZ, R3, R14 ;  /* 0x00000003ff0c0219 */ /* 0x000fc6000001160e */
[----:B------:R-:W-:Y:S01]  /*10b0*/  IMAD R13, R4, R13, R20 ;  /* 0x0000000d040d7224 */ /* 0x000fe200078e0214 */
[----:B------:R-:W-:Y:S01]  /*10c0*/  @P0 SHF.R.U32.HI R11, RZ, R3, R6 ;  /* 0x00000003ff0b0219 */ /* 0x000fe20000011606 */
[----:B------:R-:W-:-:S04]  /*10d0*/  IMAD R12, R12, R9, RZ ;  /* 0x000000090c0c7224 */ /* 0x000fc800078e02ff */
[----:B------:R-:W-:Y:S01]  /*10e0*/  IMAD R6, R11, R9, RZ ;  /* 0x000000090b067224 */ /* 0x000fe200078e02ff */
[----:B------:R-:W-:-:S04]  /*10f0*/  ISETP.GE.AND P1, PT, R5, R12, PT ;  /* 0x0000000c0500720c */ /* 0x000fc80003f26270 */
[----:B------:R-:W-:Y:S01]  /*1100*/  ISETP.GE.OR P1, PT, R7, R6, P1 ;  /* 0x000000060700720c */ /* 0x000fe20000f26670 */
[----:B------:R-:W-:-:S05]  /*1110*/  IMAD.HI.U32 R6, R5, R2, RZ ;  /* 0x0000000205067227 */ /* 0x000fca00078e00ff */
[----:B------:R-:W-:-:S04]  /*1120*/  SHF.R.U32.HI R6, RZ, R3, R6 ;  /* 0x00000003ff067219 */ /* 0x000fc80000011606 */
[----:B------:R-:W-:-:S03]  /*1130*/  SEL R6, R5, R6, !P0 ;  /* 0x0000000605067207 */ /* 0x000fc60004000000 */
[----:B------:R-:W-:Y:S01]  /*1140*/  @!P1 IMAD.HI.U32 R8, R7, R2, RZ ;  /* 0x0000000207089227 */ /* 0x000fe200078e00ff */
[----:B------:R-:W-:-:S04]  /*1150*/  IADD3 R2, PT, PT, -R6, RZ, RZ ;  /* 0x000000ff06027210 */ /* 0x000fc80007ffe1ff */
[----:B------:R-:W-:Y:S01]  /*1160*/  @!P1 SHF.R.U32.HI R8, RZ, R3, R8 ;  /* 0x00000003ff089219 */ /* 0x000fe20000011608 */
[----:B------:R-:W-:-:S03]  /*1170*/  IMAD R2, R9, R2, R5 ;  /* 0x0000000209027224 */ /* 0x000fc600078e0205 */
[----:B------:R-:W-:-:S05]  /*1180*/  @!P1 SEL R3, R7, R8, !P0 ;  /* 0x0000000807039207 */ /* 0x000fca0004000000 */
[--C-:B------:R-:W-:Y:S02]  /*1190*/  @!P1 IMAD.IADD R6, R6, 0x1, -R3.reuse ;  /* 0x0000000106069824 */ /* 0x100fe400078e0a03 */
[----:B------:R-:W-:Y:S01]  /*11a0*/  @!P1 IMAD R3, R2, R11, R3 ;  /* 0x0000000b02039224 */ /* 0x000fe200078e0203 */
[----:B------:R-:W-:Y:S01]  /*11b0*/  IADD3 R2, PT, PT, -R7, RZ, RZ ;  /* 0x000000ff07027210 */ /* 0x000fe20007ffe1ff */
[----:B------:R-:W-:Y:S02]  /*11c0*/  @!P1 IMAD R5, R6, R9, R7 ;  /* 0x0000000906059224 */ /* 0x000fe400078e0207 */
[----:B------:R-:W-:Y:S02]  /*11d0*/  @!P1 IMAD.MOV.U32 R7, RZ, RZ, R3 ;  /* 0x000000ffff079224 */ /* 0x000fe400078e0003 */
[----:B------:R-:W-:Y:S02]  /*11e0*/  IMAD R2, R10, R2, R21 ;  /* 0x000000020a027224 */ /* 0x000fe400078e0215 */
[----:B------:R-:W-:-:S02]  /*11f0*/  IMAD R20, R5, R4, R13 ;  /* 0x0000000405147224 */ /* 0x000fc400078e020d */
[----:B------:R-:W-:Y:S02]  /*1200*/  IMAD R21, R7, R10, R2 ;  /* 0x0000000a07157224 */ /* 0x000fe400078e0202 */
.L_x_15:
[----:B------:R-:W1:Y:S01]  /*1210*/  LDCU UR4, c[0x0][0xb30] ;  /* 0x00016600ff0477ac */ /* 0x000e620008000800 */
[----:B------:R-:W2:Y:S08]  /*1220*/  S2UR UR37, SR_CgaCtaId ;  /* 0x00000000002579c3 */ /* 0x000eb00000008800 */
[----:B------:R-:W3:Y:S01]  /*1230*/  LDC R72, c[0x0][0xb24] ;  /* 0x0002c900ff487b82 */ /* 0x000ee20000000800 */
[----:B-1----:R-:W-:-:S09]  /*1240*/  UISETP.NE.AND UP1, UPT, UR4, 0x1, UPT ;  /* 0x000000010400788c */ /* 0x002fd2000bf25270 */
[----:B--2---:R-:W-:Y:S05]  /*1250*/  BRA.U UP1, `(.L_x_16) ;  /* 0x0000000101407547 */ /* 0x004fea000b800000 */
[----:B------:R-:W1:Y:S08]  /*1260*/  LDC.64 R4, c[0x0][0xb10] ;  /* 0x0002c400ff047b82 */ /* 0x000e700000000a00 */
[----:B------:R-:W2:Y:S08]  /*1270*/  LDC.64 R2, c[0x0][0xb18] ;  /* 0x0002c600ff027b82 */ /* 0x000eb00000000a00 */
[----:B------:R-:W4:Y:S08]  /*1280*/  LDC R6, c[0x0][0xb20] ;  /* 0x0002c800ff067b82 */ /* 0x000f300000000800 */
[----:B------:R-:W3:Y:S01]  /*1290*/  LDC R8, c[0x0][0xb0c] ;  /* 0x0002c300ff087b82 */ /* 0x000ee20000000800 */
[----:B-1----:R-:W-:-:S05]  /*12a0*/  IMAD.HI.U32 R4, R21, R4, RZ ;  /* 0x0000000415047227 */ /* 0x002fca00078e00ff */
[----:B------:R-:W-:Y:S01]  /*12b0*/  SHF.R.U32.HI R4, RZ, R5, R4 ;  /* 0x00000005ff047219 */ /* 0x000fe20000011604 */
[----:B--2---:R-:W-:Y:S01]  /*12c0*/  IMAD.HI.U32 R3, R20, R3, RZ ;  /* 0x0000000314037227 */ /* 0x004fe200078e00ff */
[----:B------:R-:W-:-:S04]  /*12d0*/  ISETP.NE.AND P0, PT, R2, 0x1, PT ;  /* 0x000000010200780c */ /* 0x000fc80003f05270 */
[----:B----4-:R-:W-:-:S04]  /*12e0*/  SHF.R.U32.HI R3, RZ, R6, R3 ;  /* 0x00000006ff037219 */ /* 0x010fc80000011603 */
[----:B------:R-:W-:Y:S02]  /*12f0*/  SEL R3, R20, R3, !P0 ;  /* 0x0000000314037207 */ /* 0x000fe40004000000 */
[----:B---3--:R-:W-:-:S04]  /*1300*/  ISETP.NE.AND P1, PT, R8, 0x1, PT ;  /* 0x000000010800780c */ /* 0x008fc80003f25270 */
[----:B------:R-:W-:-:S05]  /*1310*/  SEL R4, R21, R4, !P1 ;  /* 0x0000000415047207 */ /* 0x000fca0004800000 */
[----:B------:R-:W-:Y:S02]  /*1320*/  IMAD.IADD R5, R3, 0x1, -R4 ;  /* 0x0000000103057824 */ /* 0x000fe400078e0a04 */
[----:B------:R-:W-:Y:S02]  /*1330*/  IMAD.IADD R3, R4, 0x1, -R3 ;  /* 0x0000000104037824 */ /* 0x000fe400078e0a03 */
[----:B------:R-:W-:Y:S02]  /*1340*/  IMAD R21, R5, R8, R21 ;  /* 0x0000000805157224 */ /* 0x000fe400078e0215 */
[----:B------:R-:W-:-:S07]  /*1350*/  IMAD R20, R3, R2, R20 ;  /* 0x0000000203147224 */ /* 0x000fce00078e0214 */
.L_x_16:
[----:B------:R-:W-:Y:S01]  /*1360*/  BAR.SYNC.DEFER_BLOCKING 0x0 ;  /* 0x0000000000007b1d */ /* 0x000fe20000010000 */
[----:B------:R-:W-:Y:S01]  /*1370*/  UISETP.NE.AND UP1, UPT, UR8, 0x2, UPT ;  /* 0x000000020800788c */ /* 0x000fe2000bf25270 */
[----:B------:R-:W-:Y:S02]  /*1380*/  ISETP.NE.OR P5, PT, R0, 0x2, !P5 ;  /* 0x000000020000780c */ /* 0x000fe40006fa5670 */
[----:B------:R-:W-:-:S06]  /*1390*/  LOP3.LUT R2, R170, 0x1f, RZ, 0xc0, !PT ;  /* 0x0000001faa027812 */ /* 0x000fcc00078ec0ff */
[----:B------:R-:W-:Y:S05]  /*13a0*/  BRA.U UP1, `(.L_x_17) ;  /* 0x0000001501887547 */ /* 0x000fea000b800000 */
[----:B------:R-:W1:Y:S01]  /*13b0*/  LDCU UR13, c[0x0][0x38c] ;  /* 0x00007180ff0d77ac */ /* 0x000e620008000800 */
[----:B------:R-:W2:Y:S01]  /*13c0*/  LDC R9, c[0x0][0x370] ;  /* 0x0000dc00ff097b82 */ /* 0x000ea20000000800 */
[----:B------:R-:W-:Y:S01]  /*13d0*/  PLOP3.LUT P1, PT, PT, PT, UP2, 0x80, 0x8 ;  /* 0x000000000008781c */ /* 0x000fe20003f2f028 */
[----:B------:R-:W-:Y:S01]  /*13e0*/  HFMA2 R12, -RZ, RZ, 0, 0 ;  /* 0x00000000ff0c7431 */ /* 0x000fe200000001ff */
[----:B------:R-:W-:Y:S01]  /*13f0*/  ISETP.EQ.OR P4, PT, R2, RZ, P5 ;  /* 0x000000ff0200720c */ /* 0x000fe20002f82670 */
[----:B------:R-:W-:Y:S01]  /*1400*/  IMAD.MOV.U32 R15, RZ, RZ, 0x1 ;  /* 0x00000001ff0f7424 */ /* 0x000fe200078e00ff */
[----:B------:R-:W-:Y:S01]  /*1410*/  PLOP3.LUT P1, PT, P1, PT, PT, 0x8, 0x80 ;  /* 0x000000000080781c */ /* 0x000fe20000f2e170 */
[----:B------:R-:W-:Y:S01]  /*1420*/  IMAD.MOV.U32 R14, RZ, RZ, RZ ;  /* 0x000000ffff0e7224 */ /* 0x000fe200078e00ff */
[----:B------:R-:W-:Y:S01]  /*1430*/  MOV R8, 0x1 ;  /* 0x0000000100087802 */ /* 0x000fe20000000f00 */
[----:B------:R-:W4:Y:S01]  /*1440*/  LDC R0, c[0x0][0x374] ;  /* 0x0000dd00ff007b82 */ /* 0x000f220000000800 */
[----:B------:R-:W-:Y:S01]  /*1450*/  IMAD.MOV.U32 R10, RZ, RZ, RZ ;  /* 0x000000ffff0a7224 */ /* 0x000fe200078e00ff */
[----:B------:R-:W2:Y:S01]  /*1460*/  LDCU.64 UR22, c[0x0][0x348] ;  /* 0x00006900ff1677ac */ /* 0x000ea20008000a00 */
[----:B------:R-:W-:Y:S01]  /*1470*/  UMOV UR6, URZ ;  /* 0x000000ff00067c82 */ /* 0x000fe20008000000 */
[----:B-1----:R-:W-:-:S04]  /*1480*/  UIADD3 UR5, UPT, UPT, UR13, 0x1f, URZ ;  /* 0x0000001f0d057890 */ /* 0x002fc8000fffe0ff */
[----:B------:R-:W-:-:S04]  /*1490*/  USHF.R.S32.HI UR4, URZ, 0x1f, UR5 ;  /* 0x0000001fff047899 */ /* 0x000fc80008011405 */
[----:B------:R-:W-:-:S04]  /*14a0*/  ULEA.HI UR4, UR4, UR5, URZ, 0x5 ;  /* 0x0000000504047291 */ /* 0x000fc8000f8f28ff */
[----:B------:R-:W-:Y:S02]  /*14b0*/  USHF.R.S32.HI UR15, URZ, 0x5, UR4 ;  /* 0x00000005ff0f7899 */ /* 0x000fe40008011404 */
[----:B------:R-:W-:Y:S02]  /*14c0*/  UIADD3 UR4, UPT, UPT, UR13, -0x1, URZ ;  /* 0xffffffff0d047890 */ /* 0x000fe4000fffe0ff */
[----:B------:R-:W-:Y:S02]  /*14d0*/  UISETP.LT.U32.AND UP0, UPT, UR15, 0x6, UPT ;  /* 0x000000060f00788c */ /* 0x000fe4000bf01070 */
[----:B------:R-:W-:Y:S02]  /*14e0*/  UISETP.GE.U32.AND UP1, UPT, UR4, -0x3f, UPT ;  /* 0xffffffc10400788c */ /* 0x000fe4000bf26070 */
[----:B------:R-:W-:Y:S02]  /*14f0*/  USEL UR14, UR15, 0x6, UP0 ;  /* 0x000000060f0e7887 */ /* 0x000fe40008000000 */
[----:B------:R-:W-:-:S02]  /*1500*/  UIADD3 UR13, UPT, UPT, UR13, 0x3e, URZ ;  /* 0x0000003e0d0d7890 */ /* 0x000fc4000fffe0ff */
[----:B------:R-:W-:Y:S02]  /*1510*/  UIADD3 UR5, UPT, UPT, UR14, -0x1, URZ ;  /* 0xffffffff0e057890 */ /* 0x000fe4000fffe0ff */
[----:B------:R-:W-:-:S03]  /*1520*/  UIADD3 UR7, UPT, UPT, UR15, -UR14, URZ ;  /* 0x8000000e0f077290 */ /* 0x000fc6000fffe0ff */
[----:B------:R-:W-:-:S04]  /*1530*/  @UP1 UIADD3 UR5, UPT, UPT, UR14, URZ, URZ ;  /* 0x000000ff0e051290 */ /* 0x000fc8000fffe0ff */
[----:B--2---:R-:W-:-:S12]  /*1540*/  UIADD3 UR5, UPT, UPT, UR5, 0x1, URZ ;  /* 0x0000000105057890 */ /* 0x004fd8000fffe0ff */
.L_x_39:
[----:B------:R-:W-:Y:S01]  /*1550*/  UISETP.NE.AND UP0, UPT, UR37, URZ, UPT ;  /* 0x000000ff2500728c */ /* 0x000fe2000bf05270 */
[----:B------:R-:W1:Y:S08]  /*1560*/  S2UR UR37, SR_CgaCtaId ;  /* 0x00000000002579c3 */ /* 0x000e700000008800 */
[----:B------:R-:W-:Y:S05]  /*1570*/  BRA.U UP0, `(.L_x_18) ;  /* 0x0000000100347547 */ /* 0x000fea000b800000 */
[----:B------:R-:W2:Y:S01]  /*1580*/  S2R R2, SR_CgaCtaId ;  /* 0x0000000000027919 */ /* 0x000ea20000008800 */
[----:B------:R-:W-:-:S04]  /*1590*/  MOV R3, 0x400 ;  /* 0x0000040000037802 */ /* 0x000fc80000000f00 */
[----:B--2---:R-:W-:Y:S02]  /*15a0*/  LEA R3, R2, R3, 0x18 ;  /* 0x0000000302037211 */ /* 0x004fe400078ec0ff */
[----:B------:R-:W-:-:S03]  /*15b0*/  SHF.L.U32 R2, R8, 0x1f, RZ ;  /* 0x0000001f08027819 */ /* 0x000fc600000006ff */
[----:B------:R-:W-:-:S04]  /*15c0*/  IMAD R3, R10, 0x8, R3 ;  /* 0x000000080a037824 */ /* 0x000fc800078e0203 */
[----:B------:R-:W2:Y:S02]  /*15d0*/  SYNCS.PHASECHK.TRANS64.TRYWAIT P0, [R3+URZ+0x100], R2 ;  /* 0x00010002030075a7 */ /* 0x000ea400080011ff */
[----:B--2---:R-:W-:Y:S05]  /*15e0*/  @!P0 BRA `(.L_x_19) ;  /* 0x0000009800a48947 */ /* 0x004fea0003800000 */
.L_x_135:
[----:B------:R-:W-:Y:S01]  /*15f0*/  VIADD R10, R10, 0x1 ;  /* 0x000000010a0a7836 */ /* 0x000fe20000000000 */
[----:B------:R2:W-:Y:S04]  /*1600*/  SYNCS.ARRIVE.TRANS64.A1T0 RZ, [R3+URZ+0xf0], RZ ;  /* 0x0000f0ff03ff79a7 */ /* 0x0005e800081000ff */
[----:B------:R-:W-:-:S04]  /*1610*/  ISETP.NE.AND P0, PT, R10, 0x2, PT ;  /* 0x000000020a00780c */ /* 0x000fc80003f05270 */
[----:B------:R-:W-:Y:S02]  /*1620*/  SEL R10, R10, RZ, P0 ;  /* 0x000000ff0a0a7207 */ /* 0x000fe40000000000 */
[----:B--2---:R-:W-:-:S04]  /*1630*/  SEL R3, RZ, 0x1, P0 ;  /* 0x00000001ff037807 */ /* 0x004fc80000000000 */
[----:B------:R-:W-:Y:S02]  /*1640*/  LOP3.LUT R8, R8, R3, RZ, 0x3c, !PT ;  /* 0x0000000308087212 */ /* 0x000fe400078e3cff */
.L_x_18:
[----:B------:R-:W-:Y:S01]  /*1650*/  UMOV UR4, 0x400 ;  /* 0x0000040000047882 */ /* 0x000fe20000000000 */
[----:B------:R-:W-:Y:S01]  /*1660*/  SHF.L.U32 R2, R15, 0x1f, RZ ;  /* 0x0000001f0f027819 */ /* 0x000fe200000006ff */
[----:B-1----:R-:W-:Y:S01]  /*1670*/  ULEA UR4, UR37, UR4, 0x18 ;  /* 0x0000000425047291 */ /* 0x002fe2000f8ec0ff */
[----:B------:R-:W-:Y:S01]  /*1680*/  R2UR UR50, R21 ;  /* 0x00000000153272ca */ /* 0x000fe200000e0000 */
[----:B------:R-:W-:Y:S01]  /*1690*/  UISETP.GE.U32.AND UP0, UPT, UR13, 0x3f, UPT ;  /* 0x0000003f0d00788c */ /* 0x000fe2000bf06070 */
[----:B------:R-:W-:Y:S01]  /*16a0*/  R2UR UR34, R20 ;  /* 0x00000000142272ca */ /* 0x000fe200000e0000 */
[----:B------:R-:W-:Y:S01]  /*16b0*/  ULEA UR8, UR6, UR4, 0x3 ;  /* 0x0000000406087291 */ /* 0x000fe2000f8e18ff */
[----:B------:R-:W-:-:S08]  /*16c0*/  UMOV UR21, URZ ;  /* 0x000000ff00157c82 */ /* 0x000fd00008000000 */
[----:B------:R1:W2:Y:S01]  /*16d0*/  SYNCS.PHASECHK.TRANS64.TRYWAIT P2, [UR8+0x30], R2 ;  /* 0x00003002ff0075a7 */ /* 0x0002a20008041108 */
[----:B------:R-:W-:Y:S02]  /*16e0*/  USHF.L.U32 UR50, UR50, 0x7, URZ ;  /* 0x0000000732327899 */ /* 0x000fe400080006ff */
[----:B------:R-:W-:Y:S01]  /*16f0*/  USHF.L.U32 UR34, UR34, 0x8, URZ ;  /* 0x0000000822227899 */ /* 0x000fe200080006ff */
[----:B------:R-:W-:Y:S11]  /*1700*/  BRA.U !UP0, `(.L_x_20) ;  /* 0x00000005081c7547 */ /* 0x000ff6000b800000 */
[----:B------:R-:W-:Y:S02]  /*1710*/  UIADD3 UR42, UPT, UPT, UR50, 0x40, URZ ;  /* 0x00000040322a7890 */ /* 0x000fe4000fffe0ff */
[----:B------:R-:W-:Y:S02]  /*1720*/  UIADD3 UR26, UPT, UPT, UR34, 0x40, URZ ;  /* 0x00000040221a7890 */ /* 0x000fe4000fffe0ff */
[----:B------:R-:W-:Y:S02]  /*1730*/  UIADD3 UR18, UPT, UPT, UR34, 0x80, URZ ;  /* 0x0000008022127890 */ /* 0x000fe4000fffe0ff */
[----:B------:R-:W-:Y:S01]  /*1740*/  UIADD3 UR10, UPT, UPT, UR34, 0xc0, URZ ;  /* 0x000000c0220a7890 */ /* 0x000fe2000fffe0ff */
[----:B------:R-:W-:Y:S01]  /*1750*/  UMOV UR30, URZ ;  /* 0x000000ff001e7c82 */ /* 0x000fe20008000000 */
[----:B------:R-:W-:-:S10]  /*1760*/  UMOV UR29, UR6 ;  /* 0x00000006001d7c82 */ /* 0x000fd40008000000 */
.L_x_27:
[----:B------:R-:W-:Y:S01]  /*1770*/  ULEA UR49, UR29, UR4, 0x3 ;  /* 0x000000041d317291 */ /* 0x000fe2000f8e18ff */
[----:B--2---:R-:W-:Y:S01]  /*1780*/  @!P5 MOV R3, 0x6000 ;  /* 0x000060000003d802 */ /* 0x004fe20000000f00 */
[----:B--2---:R-:W-:Y:S10]  /*1790*/  @P2 BRA `(.L_x_21) ;  /* 0x00000000000c2947 */ /* 0x004ff40003800000 */
[----:B------:R-:W-:-:S04]  /*17a0*/  SHF.L.U32 R5, R15, 0x1f, RZ ;  /* 0x0000001f0f057819 */ /* 0x000fc800000006ff */
[----:B------:R-:W2:Y:S02]  /*17b0*/  SYNCS.PHASECHK.TRANS64.TRYWAIT P0, [UR49+0x30], R5 ;  /* 0x00003005ff0075a7 */ /* 0x000ea40008001131 */
[----:B--2---:R-:W-:Y:S05]  /*17c0*/  @!P0 BRA `(.L_x_22) ;  /* 0x0000009800408947 */ /* 0x004fea0003800000 */
.L_x_21:
[----:B------:R2:W-:Y:S01]  /*17d0*/  @!P5 SYNCS.ARRIVE.TRANS64 RZ, [UR49], R3 ;  /* 0x00000003ffffd9a7 */ /* 0x0005e20008000031 */
[----:B------:R-:W-:Y:S04]  /*17e0*/  BSSY.RECONVERGENT B0, `(.L_x_23) ;  /* 0x0000003000007945 */ /* 0x000fe80003800200 */
[----:B------:R-:W-:Y:S05]  /*17f0*/  @P4 BRA `(.L_x_24) ;  /* 0x0000000000044947 */ /* 0x000fea0003800000 */
[----:B------:R-:W-:Y:S05]  /*1800*/  BPT.TRAP 0x1 ;  /* 0x000000040000795c */ /* 0x000fea0000300000 */
.L_x_24:
[----:B------:R-:W-:Y:S05]  /*1810*/  BSYNC.RECONVERGENT B0 ;  /* 0x0000000000007941 */ /* 0x000fea0003800200 */
.L_x_23:
[----:B------:R-:W-:Y:S01]  /*1820*/  UIADD3 UR6, UPT, UPT, UR29, 0x1, URZ ;  /* 0x000000011d067890 */ /* 0x000fe2000fffe0ff */
[----:B------:R-:W-:Y:S01]  /*1830*/  BSSY.RECONVERGENT B0, `(.L_x_25) ;  /* 0x000002f000007945 */ /* 0x000fe20003800200 */
[----:B------:R-:W-:Y:S02]  /*1840*/  ELECT P0, URZ, PT ;  /* 0x0000000000ff782f */ /* 0x000fe40003800000 */
[----:B------:R-:W-:-:S04]  /*1850*/  UISETP.NE.AND UP0, UPT, UR6, 0x6, UPT ;  /* 0x000000060600788c */ /* 0x000fc8000bf05270 */
[----:B------:R-:W-:Y:S02]  /*1860*/  USEL UR9, URZ, 0x1, UP0 ;  /* 0x00000001ff097887 */ /* 0x000fe40008000000 */
[----:B------:R-:W-:-:S04]  /*1870*/  USEL UR6, UR6, URZ, UP0 ;  /* 0x000000ff06067287 */ /* 0x000fc80008000000 */
[----:B------:R-:W-:Y:S01]  /*1880*/  ULEA UR8, UR6, UR4, 0x3 ;  /* 0x0000000406087291 */ /* 0x000fe2000f8e18ff */
[----:B------:R-:W-:-:S04]  /*1890*/  LOP3.LUT R15, R15, UR9, RZ, 0x3c, !PT ;  /* 0x000000090f0f7c12 */ /* 0x000fc8000f8e3cff */
[----:B-1----:R-:W-:-:S04]  /*18a0*/  SHF.L.U32 R2, R15, 0x1f, RZ ;  /* 0x0000001f0f027819 */ /* 0x002fc800000006ff */
[----:B------:R1:W1:Y:S01]  /*18b0*/  SYNCS.PHASECHK.TRANS64.TRYWAIT P2, [UR8+0x30], R2 ;  /* 0x00003002ff0075a7 */ /* 0x0002620008041108 */
[----:B------:R-:W-:Y:S05]  /*18c0*/  @!P0 BRA `(.L_x_26) ;  /* 0x0000000000948947 */ /* 0x000fea0003800000 */
[----:B------:R-:W-:Y:S02]  /*18d0*/  ULEA UR40, UR29, UR4, 0xd ;  /* 0x000000041d287291 */ /* 0x000fe4000f8e68ff */
[----:B------:R-:W-:Y:S02]  /*18e0*/  UIADD3 UR54, UP1, UPT, UR22, 0x80, URZ ;  /* 0x0000008016367890 */ /* 0x000fe4000ff3e0ff */
[----:B------:R-:W-:Y:S02]  /*18f0*/  ULEA UR8, UR29, UR4, 0xe ;  /* 0x000000041d087291 */ /* 0x000fe4000f8e70ff */
[----:B------:R-:W-:Y:S02]  /*1900*/  UIADD3 UR46, UP0, UPT, UR22, 0x180, URZ ;  /* 0x00000180162e7890 */ /* 0x000fe4000ff1e0ff */
[----:B------:R-:W-:Y:S02]  /*1910*/  USHF.L.U32 UR51, UR30, 0x5, URZ ;  /* 0x000000051e337899 */ /* 0x000fe400080006ff */
[----:B------:R-:W-:-:S02]  /*1920*/  UIADD3.X UR55, UPT, UPT, URZ, UR23, URZ, UP1, !UPT ;  /* 0x00000017ff377290 */ /* 0x000fc40008ffe4ff */
[----:B------:R-:W-:Y:S02]  /*1930*/  UIADD3 UR48, UPT, UPT, UR40, 0x10800, URZ ;  /* 0x0001080028307890 */ /* 0x000fe4000fffe0ff */
[----:B------:R-:W-:Y:S02]  /*1940*/  UIADD3 UR40, UPT, UPT, UR40, 0x11800, URZ ;  /* 0x0001180028287890 */ /* 0x000fe4000fffe0ff */
[----:B------:R-:W-:Y:S02]  /*1950*/  UIADD3.X UR47, UPT, UPT, URZ, UR23, URZ, UP0, !UPT ;  /* 0x00000017ff2f7290 */ /* 0x000fe400087fe4ff */
[----:B------:R-:W-:Y:S02]  /*1960*/  UIADD3 UR32, UPT, UPT, UR8, 0x1c800, URZ ;  /* 0x0001c80008207890 */ /* 0x000fe4000fffe0ff */
[----:B------:R-:W-:Y:S02]  /*1970*/  UIADD3 UR24, UPT, UPT, UR8, 0x1d800, URZ ;  /* 0x0001d80008187890 */ /* 0x000fe4000fffe0ff */
[----:B------:R-:W-:-:S02]  /*1980*/  UIADD3 UR16, UPT, UPT, UR8, 0x1e800, URZ ;  /* 0x0001e80008107890 */ /* 0x000fc4000fffe0ff */
[----:B------:R-:W-:Y:S01]  /*1990*/  UIADD3 UR8, UPT, UPT, UR8, 0x1f800, URZ ;  /* 0x0001f80008087890 */ /* 0x000fe2000fffe0ff */
[----:B------:R-:W-:Y:S01]  /*19a0*/  UMOV UR38, 0x0 ;  /* 0x0000000000267882 */ /* 0x000fe20000000000 */
[----:B------:R-:W-:Y:S01]  /*19b0*/  UMOV UR39, 0x10000000 ;  /* 0x1000000000277882 */ /* 0x000fe20000000000 */
[----:B------:R-:W-:Y:S01]  /*19c0*/  UMOV UR41, UR49 ;  /* 0x0000003100297c82 */ /* 0x000fe20008000000 */
[----:B------:R-:W-:Y:S01]  /*19d0*/  UMOV UR44, UR52 ;  /* 0x00000034002c7c82 */ /* 0x000fe20008000000 */
[----:B------:R-:W-:Y:S01]  /*19e0*/  UMOV UR43, UR51 ;  /* 0x00000033002b7c82 */ /* 0x000fe20008000000 */
[----:B------:R-:W-:Y:S01]  /*19f0*/  UMOV UR33, UR49 ;  /* 0x0000003100217c82 */ /* 0x000fe20008000000 */
[----:B------:R-:W-:Y:S01]  /*1a00*/  UMOV UR36, UR52 ;  /* 0x0000003400247c82 */ /* 0x000fe20008000000 */
[----:B------:R-:W-:Y:S01]  /*1a10*/  UMOV UR35, UR51 ;  /* 0x0000003300237c82 */ /* 0x000fe20008000000 */
[----:B------:R1:W-:Y:S01]  /*1a20*/  UTMALDG.3D [UR48], [UR54], desc[UR38] ;  /* 0x00002630360075b4 */ /* 0x0003e20008011000 */
[----:B------:R-:W-:Y:S01]  /*1a30*/  UMOV UR25, UR49 ;  /* 0x0000003100197c82 */ /* 0x000fe20008000000 */
        /* <DEDUP_REMOVED lines=9> */
[----:B------:R1:W-:Y:S01]  /*1ad0*/  UTMALDG.3D [UR32], [UR46], desc[UR38] ;  /* 0x000026202e0075b4 */ /* 0x0003e20008011000 */
[----:B------:R1:W-:Y:S01]  /*1ae0*/  UTMALDG.3D [UR24], [UR46], desc[UR38] ;  /* 0x000026182e0075b4 */ /* 0x0003e20008011000 */
[----:B------:R1:W-:Y:S01]  /*1af0*/  UTMALDG.3D [UR16], [UR46], desc[UR38] ;  /* 0x000026102e0075b4 */ /* 0x0003e20008011000 */
[----:B------:R1:W-:Y:S01]  /*1b00*/  UTMALDG.3D [UR8], [UR46], desc[UR38] ;  /* 0x000026082e0075b4 */ /* 0x0003e20008011000 */
[----:B------:R-:W-:Y:S01]  /*1b10*/  NOP ;  /* 0x0000000000007918 */ /* 0x000fe20000000000 */
.L_x_26:
[----:B-1----:R-:W-:Y:S05]  /*1b20*/  BSYNC.RECONVERGENT B0 ;  /* 0x0000000000007941 */ /* 0x002fea0003800200 */
.L_x_25:
[----:B------:R-:W-:Y:S01]  /*1b30*/  UIADD3 UR30, UPT, UPT, UR30, 0x1, URZ ;  /* 0x000000011e1e7890 */ /* 0x000fe2000fffe0ff */
[----:B------:R-:W-:Y:S01]  /*1b40*/  UMOV UR29, UR6 ;  /* 0x00000006001d7c82 */ /* 0x000fe20008000000 */
[----:B------:R-:W-:Y:S02]  /*1b50*/  UMOV UR21, UR5 ;  /* 0x0000000500157c82 */ /* 0x000fe40008000000 */
[----:B------:R-:W-:-:S09]  /*1b60*/  UISETP.NE.AND UP0, UPT, UR30, UR5, UPT ;  /* 0x000000051e00728c */ /* 0x000fd2000bf05270 */
[----:B------:R-:W-:Y:S05]  /*1b70*/  BRA.U UP0, `(.L_x_27) ;  /* 0xfffffff900fc7547 */ /* 0x000fea000b83ffff */
.L_x_20:
[----:B------:R-:W-:Y:S01]  /*1b80*/  ULEA UR8, UR6, UR4, 0x3 ;  /* 0x0000000406087291 */ /* 0x000fe2000f8e18ff */
[----:B-1----:R-:W-:Y:S01]  /*1b90*/  SHF.L.U32 R2, R15, 0x1f, RZ ;  /* 0x0000001f0f027819 */ /* 0x002fe200000006ff */
[----:B------:R-:W-:Y:S01]  /*1ba0*/  @!P1 SYNCS.ARRIVE.TRANS64.A1T0 RZ, [UR4+0xa8], RZ ;  /* 0x0000a8ffffff99a7 */ /* 0x000fe20008100004 */
[----:B------:R-:W-:-:S06]  /*1bb0*/  UISETP.GT.AND UP0, UPT, UR15, UR14, UPT ;  /* 0x0000000e0f00728c */ /* 0x000fcc000bf04270 */
[----:B------:R1:W1:Y:S03]  /*1bc0*/  SYNCS.PHASECHK.TRANS64.TRYWAIT P1, [UR8+0x30], R2 ;  /* 0x00003002ff0075a7 */ /* 0x0002660008021108 */
[----:B------:R-:W-:Y:S05]  /*1bd0*/  BRA.U !UP0, `(.L_x_28) ;  /* 0x0000000508187547 */ /* 0x000fea000b800000 */
[----:B------:R-:W-:Y:S02]  /*1be0*/  UIADD3 UR29, UPT, UPT, UR7, UR21, URZ ;  /* 0x00000015071d7290 */ /* 0x000fe4000fffe0ff */
[----:B------:R-:W-:Y:S02]  /*1bf0*/  UIADD3 UR42, UPT, UPT, UR50, 0x40, URZ ;  /* 0x00000040322a7890 */ /* 0x000fe4000fffe0ff */
[----:B------:R-:W-:Y:S02]  /*1c00*/  UIADD3 UR26, UPT, UPT, UR34, 0x40, URZ ;  /* 0x00000040221a7890 */ /* 0x000fe4000fffe0ff */
[----:B------:R-:W-:Y:S02]  /*1c10*/  UIADD3 UR18, UPT, UPT, UR34, 0x80, URZ ;  /* 0x0000008022127890 */ /* 0x000fe4000fffe0ff */
[----:B------:R-:W-:Y:S01]  /*1c20*/  UIADD3 UR10, UPT, UPT, UR34, 0xc0, URZ ;  /* 0x000000c0220a7890 */ /* 0x000fe2000fffe0ff */
[----:B------:R-:W-:-:S11]  /*1c30*/  UMOV UR30, UR6 ;  /* 0x00000006001e7c82 */ /* 0x000fd60008000000 */
.L_x_35:
[----:B------:R-:W-:Y:S01]  /*1c40*/  ULEA UR49, UR30, UR4, 0x3 ;  /* 0x000000041e317291 */ /* 0x000fe2000f8e18ff */
[----:B--2---:R-:W-:Y:S01]  /*1c50*/  @!P5 MOV R3, 0x6000 ;  /* 0x000060000003d802 */ /* 0x004fe20000000f00 */
[----:B-1----:R-:W-:Y:S10]  /*1c60*/  @P1 BRA `(.L_x_29) ;  /* 0x00000000000c1947 */ /* 0x002ff40003800000 */
[----:B------:R-:W-:-:S04]  /*1c70*/  SHF.L.U32 R5, R15, 0x1f, RZ ;  /* 0x0000001f0f057819 */ /* 0x000fc800000006ff */
[----:B------:R-:W1:Y:S02]  /*1c80*/  SYNCS.PHASECHK.TRANS64.TRYWAIT P0, [UR49+0x30], R5 ;  /* 0x00003005ff0075a7 */ /* 0x000e640008001131 */
[----:B-1----:R-:W-:Y:S05]  /*1c90*/  @!P0 BRA `(.L_x_30) ;  /* 0x0000009400248947 */ /* 0x002fea0003800000 */
.L_x_29:
[----:B------:R2:W-:Y:S01]  /*1ca0*/  @!P5 SYNCS.ARRIVE.TRANS64 RZ, [UR49], R3 ;  /* 0x00000003ffffd9a7 */ /* 0x0005e20008000031 */
[----:B------:R-:W-:Y:S04]  /*1cb0*/  BSSY.RECONVERGENT B0, `(.L_x_31) ;  /* 0x0000003000007945 */ /* 0x000fe80003800200 */
[----:B------:R-:W-:Y:S05]  /*1cc0*/  @P4 BRA `(.L_x_32) ;  /* 0x0000000000044947 */ /* 0x000fea0003800000 */
[----:B------:R-:W-:Y:S05]  /*1cd0*/  BPT.TRAP 0x1 ;  /* 0x000000040000795c */ /* 0x000fea0000300000 */
.L_x_32:
[----:B------:R-:W-:Y:S05]  /*1ce0*/  BSYNC.RECONVERGENT B0 ;  /* 0x0000000000007941 */ /* 0x000fea0003800200 */
.L_x_31:
        /* <DEDUP_REMOVED lines=48> */
.L_x_34:
[----:B-1----:R-:W-:Y:S05]  /*1ff0*/  BSYNC.RECONVERGENT B0 ;  /* 0x0000000000007941 */ /* 0x002fea0003800200 */
.L_x_33:
[----:B------:R-:W-:Y:S01]  /*2000*/  UIADD3 UR21, UPT, UPT, UR21, 0x1, URZ ;  /* 0x0000000115157890 */ /* 0x000fe2000fffe0ff */
[----:B------:R-:W-:-:S03]  /*2010*/  UMOV UR30, UR6 ;  /* 0x00000006001e7c82 */ /* 0x000fc60008000000 */
[----:B------:R-:W-:-:S09]  /*2020*/  UISETP.NE.AND UP0, UPT, UR21, UR29, UPT ;  /* 0x0000001d1500728c */ /* 0x000fd2000bf05270 */
[----:B------:R-:W-:Y:S05]  /*2030*/  BRA.U UP0, `(.L_x_35) ;  /* 0xfffffffd00007547 */ /* 0x000fea000b83ffff */
.L_x_28:
[----:B-1----:R-:W-:Y:S01]  /*2040*/  LEA R2, R14, UR4, 0x3 ;  /* 0x000000040e027c11 */ /* 0x002fe2000f8e18ff */
[----:B------:R-:W-:Y:S01]  /*2050*/  NOP ;  /* 0x0000000000007918 */ /* 0x000fe20000000000 */
[----:B--2---:R-:W-:Y:S02]  /*2060*/  SHF.L.U32 R3, R12, 0x1f, RZ ;  /* 0x0000001f0c037819 */ /* 0x004fe400000006ff */
[----:B------:R-:W-:Y:S02]  /*2070*/  LEA R4, R14, UR4, 0x4 ;  /* 0x000000040e047c11 */ /* 0x000fe4000f8e20ff */
[----:B------:R-:W1:Y:S02]  /*2080*/  SYNCS.PHASECHK.TRANS64.TRYWAIT P0, [R2+URZ+0xb0], R3 ;  /* 0x0000b003020075a7 */ /* 0x000e6400080011ff */
[----:B-1----:R-:W-:Y:S05]  /*2090*/  @!P0 BRA `(.L_x_36) ;  /* 0x00000090003c8947 */ /* 0x002fea0003800000 */
.L_x_138:
[----:B------:R-:W2:Y:S01]  /*20a0*/  LDS.128 R4, [R4+0x120] ;  /* 0x0001200004047984 */ /* 0x000ea20000000c00 */
[----:B---3--:R-:W-:Y:S01]  /*20b0*/  ISETP.GE.AND P0, PT, R72, 0x1, PT ;  /* 0x000000014800780c */ /* 0x008fe20003f06270 */
[----:B-1----:R-:W-:Y:S01]  /*20c0*/  VIADD R2, R2, 0xc0 ;  /* 0x000000c002027836 */ /* 0x002fe20000000000 */
[----:B------:R-:W-:Y:S01]  /*20d0*/  @!PT LDS RZ, [RZ] ;  /* 0x00000000fffff984 */ /* 0x000fe20000000800 */
[----:B------:R-:W-:Y:S01]  /*20e0*/  @!PT LDS RZ, [RZ] ;  /* 0x00000000fffff984 */ /* 0x000fe20000000800 */
[----:B------:R-:W-:Y:S01]  /*20f0*/  @!PT LDS RZ, [RZ] ;  /* 0x00000000fffff984 */ /* 0x000fe20000000800 */
[----:B------:R-:W-:Y:S01]  /*2100*/  @!PT LDS RZ, [RZ] ;  /* 0x00000000fffff984 */ /* 0x000fe20000000800 */
[----:B------:R1:W-:Y:S06]  /*2110*/  MEMBAR.ALL.CTA ;  /* 0x0000000000007992 */ /* 0x0003ec0000008000 */
[----:B-1----:R-:W1:Y:S01]  /*2120*/  FENCE.VIEW.ASYNC.S ;  /* 0x00000000000073c6 */ /* 0x002e620000000000 */
[----:B------:R-:W-:-:S04]  /*2130*/  PRMT R2, RZ, 0x654, R2 ;  /* 0x00000654ff027816 */ /* 0x000fc80000000002 */
[----:B-1----:R1:W-:Y:S01]  /*2140*/  SYNCS.ARRIVE.TRANS64.RED.A1T0 RZ, [R2+URZ], RZ ;  /* 0x000000ff02ff79a7 */ /* 0x0023e200081004ff */
[----:B--2---:R-:W-:-:S13]  /*2150*/  LOP3.LUT P2, RZ, R6, 0x1, RZ, 0xc0, !PT ;  /* 0x0000000106ff7812 */ /* 0x004fda000784c0ff */
[----:B------:R-:W-:Y:S01]  /*2160*/  @P2 SHF.R.U32.HI R3, RZ, 0x10, R5 ;  /* 0x00000010ff032819 */ /* 0x000fe20000011605 */
[----:B------:R-:W-:Y:S01]  /*2170*/  VOTEU.ANY UP0, P2 ;  /* 0x0000000000ff7886 */ /* 0x000fe20001000100 */
[----:B------:R-:W-:Y:S02]  /*2180*/  @P2 MOV R13, R4 ;  /* 0x00000004000d2202 */ /* 0x000fe40000000f00 */
[----:B------:R-:W-:Y:S02]  /*2190*/  @P2 R2UR.BROADCAST UR8, R3 ;  /* 0x00000000030822ca */ /* 0x000fe400008e0000 */
[----:B------:R-:W-:-:S11]  /*21a0*/  @P2 LOP3.LUT R11, R5, 0xffff, RZ, 0xc0, !PT ;  /* 0x0000ffff050b2812 */ /* 0x000fd600078ec0ff */
[----:B------:R-:W-:Y:S01]  /*21b0*/  @UP0 UMOV UR52, UR8 ;  /* 0x0000000800340c82 */ /* 0x000fe20008000000 */
[----:B-1----:R-:W-:Y:S05]  /*21c0*/  @!P0 BRA `(.L_x_37) ;  /* 0x0000000000b88947 */ /* 0x002fea0003800000 */
[----:B------:R-:W4:Y:S01]  /*21d0*/  LDC.64 R4, c[0x0][0xb18] ;  /* 0x0002c600ff047b82 */ /* 0x000f220000000a00 */
[----:B------:R-:W-:-:S07]  /*21e0*/  ISETP.NE.AND P3, PT, R72, 0x1, PT ;  /* 0x000000014800780c */ /* 0x000fce0003f65270 */
[----:B------:R-:W1:Y:S08]  /*21f0*/  LDC.64 R6, c[0x0][0xb10] ;  /* 0x0002c400ff067b82 */ /* 0x000e700000000a00 */
[----:B------:R-:W2:Y:S08]  /*2200*/  LDC R16, c[0x0][0xb20] ;  /* 0x0002c800ff107b82 */ /* 0x000eb00000000800 */
[----:B------:R-:W3:Y:S01]  /*2210*/  LDC R18, c[0x0][0xb0c] ;  /* 0x0002c300ff127b82 */ /* 0x000ee20000000800 */
[----:B----4-:R-:W-:Y:S01]  /*2220*/  IMAD.HI.U32 R17, R0, R5, RZ ;  /* 0x0000000500117227 */ /* 0x010fe200078e00ff */
[----:B------:R-:W-:-:S03]  /*2230*/  ISETP.NE.AND P0, PT, R4, 0x1, PT ;  /* 0x000000010400780c */ /* 0x000fc60003f05270 */
[----:B------:R-:W-:-:S03]  /*2240*/  IMAD.HI.U32 R5, R11, R5, RZ ;  /* 0x000000050b057227 */ /* 0x000fc600078e00ff */
[----:B------:R-:W4:Y:S01]  /*2250*/  LDC.64 R2, c[0x0][0xb28] ;  /* 0x0002ca00ff027b82 */ /* 0x000f220000000a00 */
[----:B-1----:R-:W-:-:S04]  /*2260*/  IMAD.HI.U32 R20, R9, R6, RZ ;  /* 0x0000000609147227 */ /* 0x002fc800078e00ff */
[----:B------:R-:W-:Y:S01]  /*2270*/  IMAD.HI.U32 R22, R13, R6, RZ ;  /* 0x000000060d167227 */ /* 0x000fe200078e00ff */
[----:B------:R-:W-:Y:S02]  /*2280*/  SHF.R.U32.HI R20, RZ, R7, R20 ;  /* 0x00000007ff147219 */ /* 0x000fe40000011614 */
[-C--:B--2---:R-:W-:Y:S02]  /*2290*/  SHF.R.U32.HI R17, RZ, R16.reuse, R17 ;  /* 0x00000010ff117219 */ /* 0x084fe40000011611 */
[----:B------:R-:W-:Y:S02]  /*22a0*/  SHF.R.U32.HI R16, RZ, R16, R5 ;  /* 0x00000010ff107219 */ /* 0x000fe40000011605 */
[----:B------:R-:W-:Y:S02]  /*22b0*/  SEL R17, R0, R17, !P0 ;  /* 0x0000001100117207 */ /* 0x000fe40004000000 */
[----:B------:R-:W-:Y:S02]  /*22c0*/  SHF.R.U32.HI R22, RZ, R7, R22 ;  /* 0x00000007ff167219 */ /* 0x000fe40000011616 */
[----:B---3--:R-:W-:-:S02]  /*22d0*/  ISETP.NE.AND P1, PT, R18, 0x1, PT ;  /* 0x000000011200780c */ /* 0x008fc40003f25270 */
[----:B------:R-:W-:Y:S02]  /*22e0*/  SEL R5, R11, R16, !P0 ;  /* 0x000000100b057207 */ /* 0x000fe40004000000 */
[----:B------:R-:W-:Y:S02]  /*22f0*/  SEL R19, R9, R20, !P1 ;  /* 0x0000001409137207 */ /* 0x000fe40004800000 */
[----:B------:R-:W-:Y:S01]  /*2300*/  SEL R7, R13, R22, !P1 ;  /* 0x000000160d077207 */ /* 0x000fe20004800000 */
[----:B----4-:R-:W-:-:S04]  /*2310*/  IMAD.HI.U32 R20, R17, R2, RZ ;  /* 0x0000000211147227 */ /* 0x010fc800078e00ff */
[----:B------:R-:W-:Y:S01]  /*2320*/  IMAD.HI.U32 R6, R19, R2, RZ ;  /* 0x0000000213067227 */ /* 0x000fe200078e00ff */
[----:B------:R-:W-:-:S04]  /*2330*/  @P3 SHF.R.U32.HI R17, RZ, R3, R20 ;  /* 0x00000003ff113219 */ /* 0x000fc80000011614 */
        /* <DEDUP_REMOVED lines=8> */
[----:B------:R-:W-:-:S04]  /*23c0*/  @!P0 IMAD.HI.U32 R16, R7, R2, RZ ;  /* 0x0000000207108227 */ /* 0x000fc800078e00ff */
[----:B------:R-:W-:Y:S01]  /*23d0*/  IMAD.MOV R2, RZ, RZ, -R6 ;  /* 0x000000ffff027224 */ /* 0x000fe200078e0a06 */
[----:B------:R-:W-:-:S03]  /*23e0*/  @!P0 SHF.R.U32.HI R16, RZ, R3, R16 ;  /* 0x00000003ff108219 */ /* 0x000fc60000011610 */
[----:B------:R-:W-:Y:S01]  /*23f0*/  IMAD R2, R72, R2, R5 ;  /* 0x0000000248027224 */ /* 0x000fe200078e0205 */
[----:B------:R-:W-:Y:S02]  /*2400*/  @!P0 SEL R3, R7, R16, !P3 ;  /* 0x0000001007038207 */ /* 0x000fe40005800000 */
[----:B------:R-:W-:-:S03]  /*2410*/  IADD3 R16, PT, PT, -R5, RZ, RZ ;  /* 0x000000ff05107210 */ /* 0x000fc60007ffe1ff */
[--C-:B------:R-:W-:Y:S02]  /*2420*/  @!P0 IMAD.IADD R6, R6, 0x1, -R3.reuse ;  /* 0x0000000106068824 */ /* 0x100fe400078e0a03 */
[----:B------:R-:W-:Y:S01]  /*2430*/  @!P0 IMAD R3, R2, R19, R3 ;  /* 0x0000001302038224 */ /* 0x000fe200078e0203 */
[----:B------:R-:W-:Y:S01]  /*2440*/  IADD3 R2, PT, PT, -R7, RZ, RZ ;  /* 0x000000ff07027210 */ /* 0x000fe20007ffe1ff */
[----:B------:R-:W-:Y:S02]  /*2450*/  @!P0 IMAD R5, R72, R6, R7 ;  /* 0x0000000648058224 */ /* 0x000fe400078e0207 */
[----:B------:R-:W-:Y:S02]  /*2460*/  IMAD R11, R4, R16, R11 ;  /* 0x00000010040b7224 */ /* 0x000fe400078e020b */
[----:B------:R-:W-:Y:S02]  /*2470*/  @!P0 IMAD.MOV.U32 R7, RZ, RZ, R3 ;  /* 0x000000ffff078224 */ /* 0x000fe400078e0003 */
[----:B------:R-:W-:-:S02]  /*2480*/  IMAD R2, R18, R2, R13 ;  /* 0x0000000212027224 */ /* 0x000fc400078e020d */
[----:B------:R-:W-:Y:S02]  /*2490*/  IMAD R11, R5, R4, R11 ;  /* 0x00000004050b7224 */ /* 0x000fe400078e020b */
[----:B------:R-:W-:Y:S02]  /*24a0*/  IMAD R13, R7, R18, R2 ;  /* 0x00000012070d7224 */ /* 0x000fe400078e0202 */
.L_x_37:
[----:B------:R-:W1:Y:S02]  /*24b0*/  LDCU UR8, c[0x0][0xb30] ;  /* 0x00016600ff0877ac */ /* 0x000e640008000800 */
[----:B-1----:R-:W-:-:S09]  /*24c0*/  UISETP.NE.AND UP0, UPT, UR8, 0x1, UPT ;  /* 0x000000010800788c */ /* 0x002fd2000bf05270 */
[----:B------:R-:W-:Y:S05]  /*24d0*/  BRA.U UP0, `(.L_x_38) ;  /* 0x0000000100407547 */ /* 0x000fea000b800000 */
[----:B------:R-:W1:Y:S08]  /*24e0*/  LDC.64 R4, c[0x0][0xb10] ;  /* 0x0002c400ff047b82 */ /* 0x000e700000000a00 */
[----:B------:R-:W2:Y:S08]  /*24f0*/  LDC.64 R2, c[0x0][0xb18] ;  /* 0x0002c600ff027b82 */ /* 0x000eb00000000a00 */
[----:B------:R-:W3:Y:S08]  /*2500*/  LDC R6, c[0x0][0xb20] ;  /* 0x0002c800ff067b82 */ /* 0x000ef00000000800 */
[----:B------:R-:W4:Y:S01]  /*2510*/  LDC R16, c[0x0][0xb0c] ;  /* 0x0002c300ff107b82 */ /* 0x000f220000000800 */
[----:B-1----:R-:W-:-:S05]  /*2520*/  IMAD.HI.U32 R4, R13, R4, RZ ;  /* 0x000000040d047227 */ /* 0x002fca00078e00ff */
[----:B------:R-:W-:Y:S01]  /*2530*/  SHF.R.U32.HI R4, RZ, R5, R4 ;  /* 0x00000005ff047219 */ /* 0x000fe20000011604 */
[----:B--2---:R-:W-:Y:S01]  /*2540*/  IMAD.HI.U32 R3, R11, R3, RZ ;  /* 0x000000030b037227 */ /* 0x004fe200078e00ff */
[----:B------:R-:W-:-:S04]  /*2550*/  ISETP.NE.AND P0, PT, R2, 0x1, PT ;  /* 0x000000010200780c */ /* 0x000fc80003f05270 */
[----:B---3--:R-:W-:-:S04]  /*2560*/  SHF.R.U32.HI R6, RZ, R6, R3 ;  /* 0x00000006ff067219 */ /* 0x008fc80000011603 */
[----:B------:R-:W-:Y:S02]  /*2570*/  SEL R3, R11, R6, !P0 ;  /* 0x000000060b037207 */ /* 0x000fe40004000000 */
[----:B----4-:R-:W-:-:S04]  /*2580*/  ISETP.NE.AND P1, PT, R16, 0x1, PT ;  /* 0x000000011000780c */ /* 0x010fc80003f25270 */
[----:B------:R-:W-:-:S05]  /*2590*/  SEL R4, R13, R4, !P1 ;  /* 0x000000040d047207 */ /* 0x000fca0004800000 */
[----:B------:R-:W-:Y:S02]  /*25a0*/  IMAD.IADD R5, R3, 0x1, -R4 ;  /* 0x0000000103057824 */ /* 0x000fe400078e0a04 */
[----:B------:R-:W-:Y:S02]  /*25b0*/  IMAD.IADD R3, R4, 0x1, -R3 ;  /* 0x0000000104037824 */ /* 0x000fe400078e0a03 */
[----:B------:R-:W-:Y:S02]  /*25c0*/  IMAD R13, R5, R16, R13 ;  /* 0x00000010050d7224 */ /* 0x000fe400078e020d */
[----:B------:R-:W-:-:S07]  /*25d0*/  IMAD R11, R3, R2, R11 ;  /* 0x00000002030b7224 */ /* 0x000fce00078e020b */
.L_x_38:
[----:B------:R-:W-:Y:S01]  /*25e0*/  VIADD R14, R14, 0x1 ;  /* 0x000000010e0e7836 */ /* 0x000fe20000000000 */
[----:B------:R-:W-:Y:S01]  /*25f0*/  PLOP3.LUT P1, PT, PT, PT, PT, 0x80, 0x8 ;  /* 0x000000000008781c */ /* 0x000fe20003f2f070 */
[----:B------:R-:W-:Y:S02]  /*2600*/  IMAD.IADD R21, R13, 0x1, R156 ;  /* 0x000000010d157824 */ /* 0x000fe400078e029c */
[----:B------:R-:W-:Y:S01]  /*2610*/  IMAD.IADD R20, R11, 0x1, R154 ;  /* 0x000000010b147824 */ /* 0x000fe200078e029a */
[----:B------:R-:W-:-:S04]  /*2620*/  ISETP.NE.AND P0, PT, R14, 0x2, PT ;  /* 0x000000020e00780c */ /* 0x000fc80003f05270 */
[----:B------:R-:W-:Y:S02]  /*2630*/  SEL R3, RZ, 0x1, P0 ;  /* 0x00000001ff037807 */ /* 0x000fe40000000000 */
[----:B------:R-:W-:Y:S02]  /*2640*/  SEL R14, R14, RZ, P0 ;  /* 0x000000ff0e0e7207 */ /* 0x000fe40000000000 */
[----:B------:R-:W-:Y:S01]  /*2650*/  LOP3.LUT R12, R12, R3, RZ, 0x3c, !PT ;  /* 0x000000030c0c7212 */ /* 0x000fe200078e3cff */
[----:B------:R-:W-:Y:S06]  /*2660*/  @P2 BRA `(.L_x_39) ;  /* 0xffffffec00b82947 */ /* 0x000fec000383ffff */
[----:B------:R-:W-:Y:S01]  /*2670*/  UIADD3 UR4, UPT, UPT, UR4, 0x30, URZ ;  /* 0x0000003004047890 */ /* 0x000fe2000fffe0ff */
[----:B------:R-:W-:-:S03]  /*2680*/  SHF.L.U32 R3, R15, 0x1f, RZ ;  /* 0x0000001f0f037819 */ /* 0x000fc600000006ff */
[----:B------:R-:W-:-:S09]  /*2690*/  ULEA UR5, UR6, UR4, 0x3 ;  /* 0x0000000406057291 */ /* 0x000fd2000f8e18ff */
[----:B------:R-:W1:Y:S02]  /*26a0*/  SYNCS.PHASECHK.TRANS64.TRYWAIT P0, [UR5], R3 ;  /* 0x00000003ff0075a7 */ /* 0x000e640008001105 */
[----:B-1----:R-:W-:Y:S05]  /*26b0*/  @!P0 BRA `(.L_x_40) ;  /* 0x0000008800c88947 */ /* 0x002fea0003800000 */
.L_x_140:
[----:B------:R-:W-:-:S04]  /*26c0*/  UIADD3 UR6, UPT, UPT, UR6, 0x1, URZ ;  /* 0x0000000106067890 */ /* 0x000fc8000fffe0ff */
[----:B------:R-:W-:-:S04]  /*26d0*/  UISETP.NE.AND UP0, UPT, UR6, 0x6, UPT ;  /* 0x000000060600788c */ /* 0x000fc8000bf05270 */
[----:B------:R-:W-:Y:S02]  /*26e0*/  USEL UR7, URZ, 0x1, UP0 ;  /* 0x00000001ff077887 */ /* 0x000fe40008000000 */
[----:B------:R-:W-:-:S04]  /*26f0*/  USEL UR6, UR6, URZ, UP0 ;  /* 0x000000ff06067287 */ /* 0x000fc80008000000 */
[----:B------:R-:W-:Y:S01]  /*2700*/  ULEA UR5, UR6, UR4, 0x3 ;  /* 0x0000000406057291 */ /* 0x000fe2000f8e18ff */
[----:B------:R-:W-:-:S04]  /*2710*/  LOP3.LUT R2, R15, UR7, RZ, 0x3c, !PT ;  /* 0x000000070f027c12 */ /* 0x000fc8000f8e3cff */
[----:B-1----:R-:W-:-:S04]  /*2720*/  SHF.L.U32 R3, R2, 0x1f, RZ ;  /* 0x0000001f02037819 */ /* 0x002fc800000006ff */
[----:B------:R-:W1:Y:S02]  /*2730*/  SYNCS.PHASECHK.TRANS64.TRYWAIT P0, [UR5], R3 ;  /* 0x00000003ff0075a7 */ /* 0x000e640008001105 */
[----:B-1----:R-:W-:Y:S05]  /*2740*/  @!P0 BRA `(.L_x_41) ;  /* 0x0000008800bc8947 */ /* 0x002fea0003800000 */
.L_x_142:
        /* <DEDUP_REMOVED lines=9> */
.L_x_144:
        /* <DEDUP_REMOVED lines=9> */
.L_x_146:
        /* <DEDUP_REMOVED lines=9> */
.L_x_148:
[----:B------:R-:W-:-:S04]  /*2900*/  UIADD3 UR6, UPT, UPT, UR6, 0x1, URZ ;  /* 0x0000000106067890 */ /* 0x000fc8000fffe0ff */
[----:B------:R-:W-:-:S04]  /*2910*/  UISETP.NE.AND UP0, UPT, UR6, 0x6, UPT ;  /* 0x000000060600788c */ /* 0x000fc8000bf05270 */
[----:B------:R-:W-:Y:S02]  /*2920*/  USEL UR5, URZ, 0x1, UP0 ;  /* 0x00000001ff057887 */ /* 0x000fe40008000000 */
[----:B------:R-:W-:-:S04]  /*2930*/  USEL UR6, UR6, URZ, UP0 ;  /* 0x000000ff06067287 */ /* 0x000fc80008000000 */
[----:B------:R-:W-:Y:S01]  /*2940*/  ULEA UR6, UR6, UR4, 0x3 ;  /* 0x0000000406067291 */ /* 0x000fe2000f8e18ff */
[----:B-1----:R-:W-:-:S04]  /*2950*/  LOP3.LUT R3, R2, UR5, RZ, 0x3c, !PT ;  /* 0x0000000502037c12 */ /* 0x002fc8000f8e3cff */
[----:B------:R-:W-:Y:S01]  /*2960*/  SHF.L.U32 R3, R3, 0x1f, RZ ;  /* 0x0000001f03037819 */ /* 0x000fe200000006ff */
[----:B----4-:R-:W-:-:S07]  /*2970*/  IMAD.U32 R0, RZ, RZ, UR6 ;  /* 0x00000006ff007e24 */ /* 0x010fce000f8e00ff */
.L_x_45:
[----:B-1----:R1:W2:Y:S02]  /*2980*/  SYNCS.PHASECHK.TRANS64.TRYWAIT P0, [R0+URZ], R3 ;  /* 0x00000003000075a7 */ /* 0x0022a400080011ff */
[----:B--2---:R-:W-:Y:S05]  /*2990*/  @!P0 NANOSLEEP.SYNCS 0x989680 ;  /* 0x009896800000895d */ /* 0x004fea0003900000 */
[----:B------:R-:W2:Y:S02]  /*29a0*/  @!P0 SYNCS.PHASECHK.TRANS64 P0, [R0+URZ], R3 ;  /* 0x00000003000085a7 */ /* 0x000ea400080010ff */
[----:B--2---:R-:W-:Y:S05]  /*29b0*/  @P0 EXIT ;  /* 0x000000000000094d */ /* 0x004fea0003800000 */
[----:B------:R-:W-:Y:S05]  /*29c0*/  BRA `(.L_x_45) ;  /* 0xfffffffc00ec7947 */ /* 0x000fea000383ffff */
.L_x_17:
[----:B------:R-:W-:-:S04]  /*29d0*/  UISETP.NE.AND UP1, UPT, UR37, URZ, UPT ;  /* 0x000000ff2500728c */ /* 0x000fc8000bf25270 */
[----:B------:R-:W-:-:S09]  /*29e0*/  UISETP.NE.OR UP1, UPT, UR8, 0x1, UP1 ;  /* 0x000000010800788c */ /* 0x000fd20008f25670 */
[----:B------:R-:W-:Y:S05]  /*29f0*/  BRA.U UP1, `(.L_x_46) ;  /* 0x0000000501487547 */ /* 0x000fea000b800000 */
[----:B------:R-:W-:Y:S01]  /*2a00*/  ISETP.NE.AND P2, PT, R2, RZ, PT ;  /* 0x000000ff0200720c */ /* 0x000fe20003f45270 */
[----:B------:R-:W-:Y:S01]  /*2a10*/  IMAD.MOV.U32 R12, RZ, RZ, 0x1 ;  /* 0x00000001ff0c7424 */ /* 0x000fe200078e00ff */
[----:B------:R-:W-:Y:S02]  /*2a20*/  CS2R R10, SRZ ;  /* 0x00000000000a7805 */ /* 0x000fe4000001ff00 */
[----:B------:R-:W-:Y:S01]  /*2a30*/  CS2R R8, SRZ ;  /* 0x0000000000087805 */ /* 0x000fe2000001ff00 */
[----:B------:R-:W-:Y:S01]  /*2a40*/  UMOV UR4, 0x400 ;  /* 0x0000040000047882 */ /* 0x000fe20000000000 */
[----:B------:R-:W-:Y:S01]  /*2a50*/  UMOV UR6, URZ ;  /* 0x000000ff00067c82 */ /* 0x000fe20008000000 */
[----:B------:R-:W-:-:S12]  /*2a60*/  ULEA UR37, UR37, UR4, 0x18 ;  /* 0x0000000425257291 */ /* 0x000fd8000f8ec0ff */
.L_x_50:
[----:B------:R-:W-:Y:S02]  /*2a70*/  LEA R0, R8, UR37, 0x3 ;  /* 0x0000002508007c11 */ /* 0x000fe4000f8e18ff */
[----:B------:R-:W-:-:S03]  /*2a80*/  SHF.L.U32 R5, R9, 0x1f, RZ ;  /* 0x0000001f09057819 */ /* 0x000fc600000006ff */
[----:B------:R-:W-:Y:S01]  /*2a90*/  VIADD R4, R0, 0x100 ;  /* 0x0000010000047836 */ /* 0x000fe20000000000 */
[----:B------:R-:W1:Y:S02]  /*2aa0*/  SYNCS.PHASECHK.TRANS64.TRYWAIT P0, [R0+URZ+0xf0], R5 ;  /* 0x0000f005000075a7 */ /* 0x000e6400080011ff */
[----:B-1----:R-:W-:Y:S05]  /*2ab0*/  @!P0 BRA `(.L_x_47) ;  /* 0x0000008800408947 */ /* 0x002fea0003800000 */
.L_x_149:
[----:B------:R-:W-:Y:S01]  /*2ac0*/  ULEA UR5, UR6, UR37, 0x3 ;  /* 0x0000002506057291 */ /* 0x000fe2000f8e18ff */
[----:B------:R-:W-:Y:S02]  /*2ad0*/  PRMT R4, RZ, 0x654, R4 ;  /* 0x00000654ff047816 */ /* 0x000fe40000000004 */
[----:B-1----:R-:W-:Y:S01]  /*2ae0*/  SHF.L.U32 R5, R12, 0x1f, RZ ;  /* 0x0000001f0c057819 */ /* 0x002fe200000006ff */
[----:B------:R-:W-:Y:S01]  /*2af0*/  UIADD3 UR4, UPT, UPT, UR5, 0xb0, URZ ;  /* 0x000000b005047890 */ /* 0x000fe2000fffe0ff */
[----:B------:R1:W-:Y:S05]  /*2b00*/  SYNCS.ARRIVE.TRANS64.RED.A1T0 RZ, [R4+URZ], RZ ;  /* 0x000000ff04ff79a7 */ /* 0x0003ea00081004ff */
[----:B------:R-:W-:Y:S01]  /*2b10*/  IMAD.U32 R7, RZ, RZ, UR4 ;  /* 0x00000004ff077e24 */ /* 0x000fe2000f8e00ff */
[----:B------:R-:W2:Y:S04]  /*2b20*/  SYNCS.PHASECHK.TRANS64.TRYWAIT P0, [UR5+0xc0], R5 ;  /* 0x0000c005ff0075a7 */ /* 0x000ea80008001105 */
[----:B------:R-:W-:Y:S01]  /*2b30*/  PRMT R6, R2, 0x654, R7 ;  /* 0x0000065402067816 */ /* 0x000fe20000000007 */
[----:B-1----:R-:W-:Y:S01]  /*2b40*/  @!P2 IMAD.MOV.U32 R4, RZ, RZ, 0x10 ;  /* 0x00000010ff04a424 */ /* 0x002fe200078e00ff */
[----:B--2---:R-:W-:Y:S06]  /*2b50*/  @!P0 BRA `(.L_x_48) ;  /* 0x00000088002c8947 */ /* 0x004fec0003800000 */
.L_x_151:
[----:B------:R-:W-:Y:S01]  /*2b60*/  ULEA UR4, UR6, UR37, 0x4 ;  /* 0x0000002506047291 */ /* 0x000fe2000f8e20ff */
[----:B------:R-:W-:Y:S01]  /*2b70*/  SEL R3, R6, R3, !P2 ;  /* 0x0000000306037207 */ /* 0x000fe20005000000 */
[----:B------:R-:W-:Y:S01]  /*2b80*/  UIADD3 UR5, UPT, UPT, UR5, 0xb0, URZ ;  /* 0x000000b005057890 */ /* 0x000fe2000fffe0ff */
[----:B-1----:R-:W-:Y:S01]  /*2b90*/  LEA R0, R11, UR37, 0x3 ;  /* 0x000000250b007c11 */ /* 0x002fe2000f8e18ff */
[----:B------:R-:W-:Y:S01]  /*2ba0*/  UIADD3 UR4, UPT, UPT, UR4, 0x120, URZ ;  /* 0x0000012004047890 */ /* 0x000fe2000fffe0ff */
[----:B------:R-:W-:Y:S01]  /*2bb0*/  SHF.L.U32 R5, R10, 0x1f, RZ ;  /* 0x0000001f0a057819 */ /* 0x000fe200000006ff */
[----:B------:R1:W-:Y:S01]  /*2bc0*/  @!P2 SYNCS.ARRIVE.TRANS64.RED RZ, [R3+URZ], R4 ;  /* 0x0000000403ffa9a7 */ /* 0x0003e200080004ff */
[----:B------:R-:W-:Y:S01]  /*2bd0*/  UIADD3 UR6, UPT, UPT, UR6, 0x1, URZ ;  /* 0x0000000106067890 */ /* 0x000fe2000fffe0ff */
[----:B------:R-:W-:-:S03]  /*2be0*/  VIADD R8, R8, 0x1 ;  /* 0x0000000108087836 */ /* 0x000fc60000000000 */
[----:B------:R-:W-:Y:S02]  /*2bf0*/  UISETP.NE.AND UP0, UPT, UR6, 0x2, UPT ;  /* 0x000000020600788c */ /* 0x000fe4000bf05270 */
[----:B------:R-:W-:Y:S06]  /*2c00*/  UGETNEXTWORKID.BROADCAST [UR4], [UR5] ;  /* 0x00000000040073ca */ /* 0x000fec0008000100 */
[----:B------:R-:W-:Y:S01]  /*2c10*/  USEL UR4, URZ, 0x1, UP0 ;  /* 0x00000001ff047887 */ /* 0x000fe20008000000 */
[----:B------:R-:W-:Y:S01]  /*2c20*/  ISETP.NE.AND P0, PT, R8, 0x2, PT ;  /* 0x000000020800780c */ /* 0x000fe20003f05270 */
[----:B------:R-:W-:Y:S01]  /*2c30*/  USEL UR6, UR6, URZ, UP0 ;  /* 0x000000ff06067287 */ /* 0x000fe20008000000 */
[----:B------:R-:W2:Y:S03]  /*2c40*/  SYNCS.PHASECHK.TRANS64.TRYWAIT P1, [R0+URZ+0xb0], R5 ;  /* 0x0000b005000075a7 */ /* 0x000ea600080211ff */
[----:B------:R-:W-:Y:S01]  /*2c50*/  LOP3.LUT R12, R12, UR4, RZ, 0x3c, !PT ;  /* 0x000000040c0c7c12 */ /* 0x000fe2000f8e3cff */
[----:B-12---:R-:W-:Y:S07]  /*2c60*/  @!P1 BRA `(.L_x_49) ;  /* 0x0000008800009947 */ /* 0x006fee0003800000 */
.L_x_152:
[C---:B------:R-:W-:Y:S01]  /*2c70*/  LEA R4, R11.reuse, UR37, 0x4 ;  /* 0x000000250b047c11 */ /* 0x040fe2000f8e20ff */
[----:B-1----:R-:W-:Y:S01]  /*2c80*/  VIADD R0, R0, 0xc0 ;  /* 0x000000c000007836 */ /* 0x002fe20000000000 */
[----:B------:R-:W-:Y:S01]  /*2c90*/  SEL R8, R8, RZ, P0 ;  /* 0x000000ff08087207 */ /* 0x000fe20000000000 */
[----:B------:R-:W-:-:S03]  /*2ca0*/  VIADD R11, R11, 0x1 ;  /* 0x000000010b0b7836 */ /* 0x000fc60000000000 */
[----:B------:R-:W1:Y:S01]  /*2cb0*/  LDS.128 R4, [R4+0x120] ;  /* 0x0001200004047984 */ /* 0x000e620000000c00 */
[----:B------:R-:W-:Y:S02]  /*2cc0*/  PRMT R0, RZ, 0x654, R0 ;  /* 0x00000654ff007816 */ /* 0x000fe40000000000 */
[C---:B------:R-:W-:Y:S01]  /*2cd0*/  ISETP.NE.AND P1, PT, R11.reuse, 0x2, PT ;  /* 0x000000020b00780c */ /* 0x040fe20003f25270 */
[----:B------:R-:W-:Y:S01]  /*2ce0*/  @!PT LDS RZ, [RZ] ;  /* 0x00000000fffff984 */ /* 0x000fe20000000800 */
[----:B------:R-:W-:Y:S01]  /*2cf0*/  @!PT LDS RZ, [RZ] ;  /* 0x00000000fffff984 */ /* 0x000fe20000000800 */
[----:B------:R-:W-:Y:S01]  /*2d00*/  @!PT LDS RZ, [RZ] ;  /* 0x00000000fffff984 */ /* 0x000fe20000000800 */
[----:B------:R-:W-:Y:S01]  /*2d10*/  @!PT LDS RZ, [RZ] ;  /* 0x00000000fffff984 */ /* 0x000fe20000000800 */
[----:B------:R2:W-:Y:S06]  /*2d20*/  MEMBAR.ALL.CTA ;  /* 0x0000000000007992 */ /* 0x0005ec0000008000 */
[----:B--2---:R-:W2:Y:S01]  /*2d30*/  FENCE.VIEW.ASYNC.S ;  /* 0x00000000000073c6 */ /* 0x004ea20000000000 */
[----:B------:R-:W-:Y:S01]  /*2d40*/  SEL R11, R11, RZ, P1 ;  /* 0x000000ff0b0b7207 */ /* 0x000fe20000800000 */
[----:B--2---:R2:W-:Y:S01]  /*2d50*/  SYNCS.ARRIVE.TRANS64.RED.A1T0 RZ, [R0+URZ], RZ ;  /* 0x000000ff00ff79a7 */ /* 0x0045e200081004ff */
[----:B-1----:R-:W-:-:S02]  /*2d60*/  LOP3.LUT P3, RZ, R6, 0x1, RZ, 0xc0, !PT ;  /* 0x0000000106ff7812 */ /* 0x002fc4000786c0ff */
[----:B------:R-:W-:-:S04]  /*2d70*/  SEL R5, RZ, 0x1, P1 ;  /* 0x00000001ff057807 */ /* 0x000fc80000800000 */
[----:B------:R-:W-:Y:S02]  /*2d80*/  LOP3.LUT R10, R10, R5, RZ, 0x3c, !PT ;  /* 0x000000050a0a7212 */ /* 0x000fe400078e3cff */
[----:B--2---:R-:W-:-:S04]  /*2d90*/  SEL R0, RZ, 0x1, P0 ;  /* 0x00000001ff007807 */ /* 0x004fc80000000000 */
[----:B------:R-:W-:Y:S01]  /*2da0*/  LOP3.LUT R9, R9, R0, RZ, 0x3c, !PT ;  /* 0x0000000009097212 */ /* 0x000fe200078e3cff */
[----:B------:R-:W-:Y:S06]  /*2db0*/  @P3 BRA `(.L_x_50) ;  /* 0xfffffffc002c3947 */ /* 0x000fec000383ffff */
[----:B------:R-:W-:Y:S01]  /*2dc0*/  ULEA UR5, UR6, UR37, 0x3 ;  /* 0x0000002506057291 */ /* 0x000fe2000f8e18ff */
[----:B------:R-:W-:-:S08]  /*2dd0*/  SHF.L.U32 R3, R12, 0x1f, RZ ;  /* 0x0000001f0c037819 */ /* 0x000fd000000006ff */
[----:B------:R-:W1:Y:S02]  /*2de0*/  SYNCS.PHASECHK.TRANS64 P0, [UR5+0xc0], R3 ;  /* 0x0000c003ff0075a7 */ /* 0x000e640008001005 */
[----:B-1----:R-:W-:Y:S05]  /*2df0*/  @P0 BRA `(.L_x_51) ;  /* 0x0000000000080947 */ /* 0x002fea0003800000 */
[----:B------:R-:W1:Y:S02]  /*2e00*/  SYNCS.PHASECHK.TRANS64.TRYWAIT P0, [UR5+0xc0], R3 ;  /* 0x0000c003ff0075a7 */ /* 0x000e640008001105 */
[----:B-1----:R-:W-:Y:S05]  /*2e10*/  @!P0 BRA `(.L_x_52) ;  /* 0x0000008400a88947 */ /* 0x002fea0003800000 */
.L_x_51:
[----:B------:R-:W-:-:S04]  /*2e20*/  UIADD3 UR4, UPT, UPT, UR6, 0x1, URZ ;  /* 0x0000000106047890 */ /* 0x000fc8000fffe0ff */
[----:B------:R-:W-:-:S04]  /*2e30*/  UISETP.NE.AND UP0, UPT, UR4, 0x2, UPT ;  /* 0x000000020400788c */ /* 0x000fc8000bf05270 */
[----:B------:R-:W-:Y:S02]  /*2e40*/  USEL UR7, URZ, 0x1, UP0 ;  /* 0x00000001ff077887 */ /* 0x000fe40008000000 */
[----:B------:R-:W-:-:S04]  /*2e50*/  USEL UR4, UR4, URZ, UP0 ;  /* 0x000000ff04047287 */ /* 0x000fc80008000000 */
[----:B------:R-:W-:Y:S01]  /*2e60*/  ULEA UR4, UR4, UR37, 0x3 ;  /* 0x0000002504047291 */ /* 0x000fe2000f8e18ff */
[----:B-1----:R-:W-:-:S04]  /*2e70*/  LOP3.LUT R3, R12, UR7, RZ, 0x3c, !PT ;  /* 0x000000070c037c12 */ /* 0x002fc8000f8e3cff */
[----:B------:R-:W-:-:S04]  /*2e80*/  SHF.L.U32 R0, R3, 0x1f, RZ ;  /* 0x0000001f03007819 */ /* 0x000fc800000006ff */
[----:B------:R-:W1:Y:S02]  /*2e90*/  SYNCS.PHASECHK.TRANS64 P0, [UR4+0xc0], R0 ;  /* 0x0000c000ff0075a7 */ /* 0x000e640008001004 */
[----:B-1----:R-:W-:Y:S05]  /*2ea0*/  @P0 EXIT ;  /* 0x000000000000094d */ /* 0x002fea0003800000 */
[----:B------:R-:W-:Y:S02]  /*2eb0*/  SHF.L.U32 R3, R3, 0x1f, RZ ;  /* 0x0000001f03037819 */ /* 0x000fe400000006ff */
[----:B------:R-:W-:-:S07]  /*2ec0*/  MOV R0, UR4 ;  /* 0x0000000400007c02 */ /* 0x000fce0008000f00 */
.L_x_53:
[----:B-1----:R1:W2:Y:S02]  /*2ed0*/  SYNCS.PHASECHK.TRANS64.TRYWAIT P0, [R0+URZ+0xc0], R3 ;  /* 0x0000c003000075a7 */ /* 0x0022a400080011ff */
[----:B--2---:R-:W-:Y:S05]  /*2ee0*/  @!P0 NANOSLEEP.SYNCS 0x989680 ;  /* 0x009896800000895d */ /* 0x004fea0003900000 */
[----:B------:R-:W2:Y:S02]  /*2ef0*/  @!P0 SYNCS.PHASECHK.TRANS64 P0, [R0+URZ+0xc0], R3 ;  /* 0x0000c003000085a7 */ /* 0x000ea400080010ff */
[----:B--2---:R-:W-:Y:S05]  /*2f00*/  @P0 EXIT ;  /* 0x000000000000094d */ /* 0x004fea0003800000 */
[----:B------:R-:W-:Y:S05]  /*2f10*/  BRA `(.L_x_53) ;  /* 0xfffffffc00ec7947 */ /* 0x000fea000383ffff */
.L_x_46:
[----:B------:R-:W-:-:S09]  /*2f20*/  UISETP.NE.AND UP1, UPT, UR8, URZ, UPT ;  /* 0x000000ff0800728c */ /* 0x000fd2000bf25270 */
[----:B------:R-:W-:Y:S05]  /*2f30*/  BRA.U UP1, `(.L_x_54) ;  /* 0x0000000d01347547 */ /* 0x000fea000b800000 */
[----:B------:R-:W-:Y:S01]  /*2f40*/  UMOV UR4, 0x40 ;  /* 0x0000004000047882 */ /* 0x000fe20000000000 */
[----:B------:R-:W-:Y:S01]  /*2f50*/  NOP ;  /* 0x0000000000007918 */ /* 0x000fe20000000000 */
[----:B------:R-:W-:Y:S01]  /*2f60*/  ULEA UR4, UR37, UR4, 0x18 ;  /* 0x0000000425047291 */ /* 0x000fe2000f8ec0ff */
[----:B------:R-:W-:Y:S02]  /*2f70*/  UMOV UR5, 0x400 ;  /* 0x0000040000057882 */ /* 0x000fe40000000000 */
[----:B------:R-:W-:-:S06]  /*2f80*/  ULEA UR37, UR37, UR5, 0x18 ;  /* 0x0000000525257291 */ /* 0x000fcc000f8ec0ff */
[----:B------:R-:W1:Y:S02]  /*2f90*/  LDS.U8 R0, [UR4+0x1c] ;  /* 0x00001c04ff007984 */ /* 0x000e640008000000 */
[----:B-1----:R-:W-:-:S13]  /*2fa0*/  ISETP.NE.AND P0, PT, R0, RZ, PT ;  /* 0x000000ff0000720c */ /* 0x002fda0003f05270 */
[----:B------:R-:W-:Y:S05]  /*2fb0*/  @P0 BRA `(.L_x_55) ;  /* 0x0000000000580947 */ /* 0x000fea0003800000 */
[----:B------:R-:W-:-:S13]  /*2fc0*/  ELECT P0, URZ, PT ;  /* 0x0000000000ff782f */ /* 0x000fda0003800000 */
[----:B------:R-:W-:Y:S05]  /*2fd0*/  @!P0 BRA `(.L_x_56) ;  /* 0x0000000000608947 */ /* 0x000fea0003800000 */
[----:B------:R-:W-:Y:S01]  /*2fe0*/  UMOV UR5, 0x10 ;  /* 0x0000001000057882 */ /* 0x000fe20000000000 */
[----:B------:R-:W-:Y:S01]  /*2ff0*/  HFMA2 R0, -RZ, RZ, 0, 5.9604644775390625e-08 ;  /* 0x00000001ff007431 */ /* 0x000fe200000001ff */
[----:B------:R-:W-:-:S03]  /*3000*/  MOV R2, 0xffff ;  /* 0x0000ffff00027802 */ /* 0x000fc60000000f00 */
[----:B------:R-:W-:Y:S04]  /*3010*/  DEPBAR.LE SB1, 0x36 ;  /* 0x00009d800000791a */ /* 0x000fe80000000000 */
[----:B------:R-:W1:Y:S02]  /*3020*/  UTCATOMSWS.FIND_AND_SET.ALIGN UP0, UR5, UR5 ;  /* 0x00000005000575e3 */ /* 0x000e640008000800 */
[----:B-1----:R-:W-:Y:S01]  /*3030*/  MOV R3, UR5 ;  /* 0x0000000500037c02 */ /* 0x002fe20008000f00 */
[----:B------:R-:W-:Y:S06]  /*3040*/  BRA.U UP0, `(.L_x_57) ;  /* 0x0000000100187547 */ /* 0x000fec000b800000 */
.L_x_58:
[----:B------:R-:W-:Y:S05]  /*3050*/  NANOSLEEP 0x64 ;  /* 0x000000640000795d */ /* 0x000fea0003800000 */
[----:B------:R-:W-:-:S05]  /*3060*/  UMOV UR5, 0x10 ;  /* 0x0000001000057882 */ /* 0x000fca0000000000 */
[----:B------:R-:W-:Y:S04]  /*3070*/  DEPBAR.LE SB1, 0x36 ;  /* 0x00009d800000791a */ /* 0x000fe80000000000 */
[----:B------:R-:W1:Y:S02]  /*3080*/  UTCATOMSWS.FIND_AND_SET.ALIGN UP0, UR5, UR5 ;  /* 0x00000005000575e3 */ /* 0x000e640008000800 */
[----:B-1----:R-:W-:Y:S01]  /*3090*/  MOV R3, UR5 ;  /* 0x0000000500037c02 */ /* 0x002fe20008000f00 */
[----:B------:R-:W-:Y:S05]  /*30a0*/  BRA.U !UP0, `(.L_x_58) ;  /* 0xfffffffd08e87547 */ /* 0x000fea000b83ffff */
.L_x_57:
[-C--:B------:R-:W-:Y:S02]  /*30b0*/  SHF.L.U32 R2, R2, R3.reuse, RZ ;  /* 0x0000000302027219 */ /* 0x080fe400000006ff */
[----:B------:R-:W-:Y:S01]  /*30c0*/  SHF.L.U32 R0, R0, R3, RZ ;  /* 0x0000000300007219 */ /* 0x000fe200000006ff */
[----:B------:R-:W-:Y:S02]  /*30d0*/  IMAD.SHL.U32 R3, R3, 0x20, RZ ;  /* 0x0000002003037824 */ /* 0x000fe400078e00ff */
[----:B------:R1:W-:Y:S04]  /*30e0*/  ATOMS.OR RZ, [UR4+0x14], R2 ;  /* 0x00001402ffff798c */ /* 0x0003e8000b000004 */
[----:B------:R1:W-:Y:S04]  /*30f0*/  ATOMS.OR RZ, [UR4+0x18], R0 ;  /* 0x00001800ffff798c */ /* 0x0003e8000b000004 */
[----:B------:R1:W-:Y:S01]  /*3100*/  STS [UR37+0x140], R3 ;  /* 0x00014003ff007988 */ /* 0x0003e20008000825 */
[----:B------:R-:W-:Y:S05]  /*3110*/  BRA `(.L_x_56) ;  /* 0x0000000000107947 */ /* 0x000fea0003800000 */
.L_x_55:
[----:B------:R-:W-:Y:S02]  /*3120*/  MOV R0, 0xffffffff ;  /* 0xffffffff00007802 */ /* 0x000fe40000000f00 */
[----:B------:R-:W-:-:S03]  /*3130*/  MOV R2, 0x3160 ;  /* 0x0000316000027802 */ /* 0x000fc60000000f00 */
[----:B------:R1:W-:Y:S04]  /*3140*/  STS [UR37+0x140], R0 ;  /* 0x00014000ff007988 */ /* 0x0003e80008000825 */
[----:B-1-3-5:R-:W-:Y:S05]  /*3150*/  CALL.REL.NOINC `($__internal_1_$__cuda_sm10x_tcgen05_guardrail_trap_phase_invalid_during_alloc) ;  /* 0x0000008800c07944 */ /* 0x02afea0003c00000 */
.L_x_56:
[----:B------:R-:W-:Y:S05]  /*3160*/  WARPSYNC.ALL ;  /* 0x0000000000007948 */ /* 0x000fea0003800000 */
[----:B------:R-:W2:Y:S01]  /*3170*/  S2UR UR6, SR_CgaCtaId ;  /* 0x00000000000679c3 */ /* 0x000ea20000008800 */
[----:B------:R-:W-:Y:S01]  /*3180*/  UMOV UR4, 0x400 ;  /* 0x0000040000047882 */ /* 0x000fe20000000000 */
[----:B------:R-:W-:-:S06]  /*3190*/  NOP ;  /* 0x0000000000007918 */ /* 0x000fcc0000000000 */
[----:B------:R-:W-:Y:S06]  /*31a0*/  BAR.ARV 0x6, 0xa0 ;  /* 0x0182800000007b1d */ /* 0x000fec0000002000 */
[----:B------:R-:W4:Y:S01]  /*31b0*/  LDCU UR7, c[0x0][0x38c] ;  /* 0x00007180ff0777ac */ /* 0x000f220008000800 */
[----:B------:R-:W-:Y:S01]  /*31c0*/  IMAD.MOV.U32 R11, RZ, RZ, 0x1 ;  /* 0x00000001ff0b7424 */ /* 0x000fe200078e00ff */
[----:B------:R-:W-:Y:S01]  /*31d0*/  CS2R R8, SRZ ;  /* 0x0000000000087805 */ /* 0x000fe2000001ff00 */
[----:B------:R-:W-:Y:S01]  /*31e0*/  IMAD.MOV.U32 R10, RZ, RZ, RZ ;  /* 0x000000ffff0a7224 */ /* 0x000fe200078e00ff */
[----:B------:R-:W-:Y:S01]  /*31f0*/  UMOV UR18, URZ ;  /* 0x000000ff00127c82 */ /* 0x000fe20008000000 */
[----:B------:R-:W-:Y:S01]  /*3200*/  UMOV UR17, URZ ;  /* 0x000000ff00117c82 */ /* 0x000fe20008000000 */
[----:B------:R-:W-:Y:S01]  /*3210*/  UMOV UR22, 0x0 ;  /* 0x0000000000167882 */ /* 0x000fe20000000000 */
[----:B------:R-:W-:Y:S01]  /*3220*/  UMOV UR23, 0x8418490 ;  /* 0x0841849000177882 */ /* 0x000fe20000000000 */
[----:B------:R-:W-:Y:S01]  /*3230*/  UMOV UR20, 0x0 ;  /* 0x0000000000147882 */ /* 0x000fe20000000000 */
[----:B------:R-:W-:Y:S01]  /*3240*/  UMOV UR21, 0x8418490 ;  /* 0x0841849000157882 */ /* 0x000fe20000000000 */
[----:B--2---:R-:W-:Y:S01]  /*3250*/  ULEA UR6, UR6, UR4, 0x18 ;  /* 0x0000000406067291 */ /* 0x004fe2000f8ec0ff */
[----:B------:R-:W2:Y:S03]  /*3260*/  LDCU UR4, c[0x0][0x38c] ;  /* 0x00007180ff0477ac */ /* 0x000ea60008000800 */
[----:B------:R-:W-:-:S02]  /*3270*/  UIADD3 UR11, UPT, UPT, UR6, 0x10800, URZ ;  /* 0x00010800060b7890 */ /* 0x000fc4000fffe0ff */
[----:B----4-:R-:W-:-:S03]  /*3280*/  UIADD3 UR7, UPT, UPT, UR7, 0x1f, URZ ;  /* 0x0000001f07077890 */ /* 0x010fc6000fffe0ff */
[----:B-1----:R-:W1:Y:S01]  /*3290*/  LDS R0, [UR6+0x140] ;  /* 0x00014006ff007984 */ /* 0x002e620008000800 */
[----:B------:R-:W-:Y:S02]  /*32a0*/  UIADD3 UR12, UPT, UPT, UR6, 0x1c800, URZ ;  /* 0x0001c800060c7890 */ /* 0x000fe4000fffe0ff */
[----:B------:R-:W-:Y:S02]  /*32b0*/  USHF.R.S32.HI UR5, URZ, 0x1f, UR7 ;  /* 0x0000001fff057899 */ /* 0x000fe40008011407 */
[----:B------:R-:W-:Y:S02]  /*32c0*/  USHF.R.U32.HI UR11, URZ, 0x4, UR11 ;  /* 0x00000004ff0b7899 */ /* 0x000fe4000801160b */
[----:B------:R-:W-:Y:S02]  /*32d0*/  ULEA.HI UR5, UR5, UR7, URZ, 0x5 ;  /* 0x0000000705057291 */ /* 0x000fe4000f8f28ff */
[----:B------:R-:W-:Y:S02]  /*32e0*/  USHF.R.U32.HI UR12, URZ, 0x4, UR12 ;  /* 0x00000004ff0c7899 */ /* 0x000fe4000801160c */
[----:B------:R-:W-:-:S02]  /*32f0*/  USHF.R.S32.HI UR5, URZ, 0x5, UR5 ;  /* 0x00000005ff057899 */ /* 0x000fc40008011405 */
[----:B------:R-:W-:Y:S02]  /*3300*/  ULOP3.LUT UR11, UR11, 0x3fff, URZ, 0xc0, !UPT ;  /* 0x00003fff0b0b7892 */ /* 0x000fe4000f8ec0ff */
[----:B------:R-:W-:Y:S02]  /*3310*/  UISETP.LT.AND UP0, UPT, UR5, 0x1, UPT ;  /* 0x000000010500788c */ /* 0x000fe4000bf01270 */
[----:B------:R-:W-:Y:S02]  /*3320*/  ULOP3.LUT UR12, UR12, 0x3fff, URZ, 0xc0, !UPT ;  /* 0x00003fff0c0c7892 */ /* 0x000fe4000f8ec0ff */
[----:B------:R-:W-:Y:S02]  /*3330*/  USEL UR10, UR5, 0x1, !UP0 ;  /* 0x00000001050a7887 */ /* 0x000fe4000c000000 */
[----:B------:R-:W-:Y:S02]  /*3340*/  ULOP3.LUT UR11, UR11, 0x1000000, URZ, 0xfc, !UPT ;  /* 0x010000000b0b7892 */ /* 0x000fe4000f8efcff */
[----:B------:R-:W-:-:S02]  /*3350*/  ULOP3.LUT UR12, UR12, 0x1000000, URZ, 0xfc, !UPT ;  /* 0x010000000c0c7892 */ /* 0x000fc4000f8efcff */
[----:B------:R-:W-:Y:S02]  /*3360*/  UIADD3 UR10, UPT, UPT, -UR10, URZ, URZ ;  /* 0x000000ff0a0a7290 */ /* 0x000fe4000fffe1ff */
[----:B--2---:R-:W-:Y:S01]  /*3370*/  UISETP.GE.AND UP3, UPT, UR4, 0x1, UPT ;  /* 0x000000010400788c */ /* 0x004fe2000bf66270 */
[----:B-1----:R-:W-:-:S15]  /*3380*/  R2UR UR19, R0 ;  /* 0x00000000001372ca */ /* 0x002fde00000e0000 */
.L_x_65:
[----:B------:R-:W-:Y:S02]  /*3390*/  LEA R0, R10, UR6, 0x3 ;  /* 0x000000060a007c11 */ /* 0x000fe4000f8e18ff */
[----:B------:R-:W-:Y:S02]  /*33a0*/  SHF.L.U32 R5, R9, 0x1f, RZ ;  /* 0x0000001f09057819 */ /* 0x000fe400000006ff */
[----:B------:R-:W-:Y:S01]  /*33b0*/  PLOP3.LUT P0, PT, PT, PT, UP3, 0x80, 0x8 ;  /* 0x000000000008781c */ /* 0x000fe20003f0f038 */
[----:B------:R-:W-:Y:S01]  /*33c0*/  VIADD R3, R0, 0xc0 ;  /* 0x000000c000037836 */ /* 0x000fe20000000000 */
[----:B-1----:R-:W1:Y:S02]  /*33d0*/  SYNCS.PHASECHK.TRANS64.TRYWAIT P1, [R0+URZ+0xb0], R5 ;  /* 0x0000b005000075a7 */ /* 0x002e6400080211ff */
[----:B-1--4-:R-:W-:Y:S09]  /*33e0*/  @!P1 BRA `(.L_x_59) ;  /* 0x00000080004c9947 */ /* 0x012ff20003800000 */
.L_x_154:
[----:B------:R-:W-:Y:S01]  /*33f0*/  LEA R4, R10, UR6, 0x4 ;  /* 0x000000060a047c11 */ /* 0x000fe2000f8e20ff */
[----:B------:R-:W-:Y:S01]  /*3400*/  @UP3 ULEA UR4, UR17, UR6, 0x3 ;  /* 0x0000000611043291 */ /* 0x000fe2000f8e18ff */
[----:B------:R-:W-:Y:S01]  /*3410*/  PLOP3.LUT P2, PT, PT, PT, PT, 0x80, 0x8 ;  /* 0x000000000008781c */ /* 0x000fe20003f4f070 */
[----:B------:R-:W-:Y:S01]  /*3420*/  ULEA UR8, UR18, UR6, 0x3 ;  /* 0x0000000612087291 */ /* 0x000fe2000f8e18ff */
[----:B------:R-:W-:Y:S01]  /*3430*/  PRMT R3, RZ, 0x654, R3 ;  /* 0x00000654ff037816 */ /* 0x000fe20000000003 */
[----:B------:R-:W-:Y:S01]  /*3440*/  ULEA UR9, UR18, UR19, 0x8 ;  /* 0x0000001312097291 */ /* 0x000fe2000f8e40ff */
[----:B-1----:R-:W1:Y:S01]  /*3450*/  LDS.128 R4, [R4+0x120] ;  /* 0x0001200004047984 */ /* 0x002e620000000c00 */
[----:B------:R-:W-:Y:S02]  /*3460*/  @P0 SHF.L.U32 R2, R8, 0x1f, RZ ;  /* 0x0000001f08020819 */ /* 0x000fe400000006ff */
[----:B------:R-:W-:Y:S01]  /*3470*/  SHF.L.U32 R0, R11, 0x1f, RZ ;  /* 0x0000001f0b007819 */ /* 0x000fe200000006ff */
[----:B------:R-:W-:Y:S01]  /*3480*/  @!PT LDS RZ, [RZ] ;  /* 0x00000000fffff984 */ /* 0x000fe20000000800 */
[----:B------:R-:W-:Y:S01]  /*3490*/  @!PT LDS RZ, [RZ] ;  /* 0x00000000fffff984 */ /* 0x000fe20000000800 */
[----:B------:R-:W-:Y:S01]  /*34a0*/  @!PT LDS RZ, [RZ] ;  /* 0x00000000fffff984 */ /* 0x000fe20000000800 */
[----:B------:R-:W-:Y:S01]  /*34b0*/  @!PT LDS RZ, [RZ] ;  /* 0x00000000fffff984 */ /* 0x000fe20000000800 */
[----:B------:R2:W-:Y:S06]  /*34c0*/  MEMBAR.ALL.CTA ;  /* 0x0000000000007992 */ /* 0x0005ec0000008000 */
[----:B--2---:R-:W2:Y:S02]  /*34d0*/  FENCE.VIEW.ASYNC.S ;  /* 0x00000000000073c6 */ /* 0x004ea40000000000 */
[----:B--2---:R2:W-:Y:S01]  /*34e0*/  SYNCS.ARRIVE.TRANS64.RED.A1T0 RZ, [R3+URZ], RZ ;  /* 0x000000ff03ff79a7 */ /* 0x0045e200081004ff */
[----:B------:R2:W4:Y:S01]  /*34f0*/  @P0 SYNCS.PHASECHK.TRANS64.TRYWAIT P2, [UR4], R2 ;  /* 0x00000002ff0005a7 */ /* 0x0005220008041104 */
[----:B-1----:R-:W-:Y:S01]  /*3500*/  LOP3.LUT P1, RZ, R6, 0x1, RZ, 0xc0, !PT ;  /* 0x0000000106ff7812 */ /* 0x002fe2000782c0ff */
[----:B------:R-:W1:Y:S02]  /*3510*/  SYNCS.PHASECHK.TRANS64.TRYWAIT P0, [UR8+0xe0], R0 ;  /* 0x0000e000ff0075a7 */ /* 0x000e640008001108 */
[----:B-12-4-:R-:W-:Y:S10]  /*3520*/  @!P0 BRA `(.L_x_60) ;  /* 0x0000008000108947 */ /* 0x016ff40003800000 */
.L_x_156:
[----:B------:R-:W-:Y:S01]  /*3530*/  IADD3 R10, PT, PT, R10, 0x1, RZ ;  /* 0x000000010a0a7810 */ /* 0x000fe20007ffe0ff */
[----:B------:R-:W-:Y:S06]  /*3540*/  BRA.U !UP3, `(.L_x_61) ;  /* 0x000000010b987547 */ /* 0x000fec000b800000 */
[----:B------:R-:W-:Y:S01]  /*3550*/  UPLOP3.LUT UP4, UPT, UPT, UPT, UPT, 0x40, 0x4 ;  /* 0x000000000004789c */ /* 0x000fe20003f8e870 */
[----:B------:R-:W-:Y:S01]  /*3560*/  UMOV UR16, UR10 ;  /* 0x0000000a00107c82 */ /* 0x000fe20008000000 */
[----:B------:R-:W-:Y:S01]  /*3570*/  UMOV UR15, UR5 ;  /* 0x00000005000f7c82 */ /* 0x000fe20008000000 */
[----:B------:R-:W-:-:S08]  /*3580*/  UMOV UR14, UR17 ;  /* 0x00000011000e7c82 */ /* 0x000fd00008000000 */
.L_x_64:
[----:B------:R-:W-:Y:S02]  /*3590*/  UIADD3 UR16, UPT, UPT, UR16, 0x1, URZ ;  /* 0x0000000110107890 */ /* 0x000fe4000fffe0ff */
[----:B--2---:R-:W-:Y:S02]  /*35a0*/  ULEA UR7, UR14, UR6, 0x3 ;  /* 0x000000060e077291 */ /* 0x004fe4000f8e18ff */
[----:B------:R-:W-:Y:S01]  /*35b0*/  UISETP.NE.AND UP0, UPT, UR16, URZ, UPT ;  /* 0x000000ff1000728c */ /* 0x000fe2000bf05270 */
[----:B----4-:R-:W-:Y:S10]  /*35c0*/  @P2 BRA `(.L_x_62) ;  /* 0x00000000000c2947 */ /* 0x010ff40003800000 */
[----:B-1----:R-:W-:Y:S04]  /*35d0*/  SHF.L.U32 R3, R8, 0x1f, RZ ;  /* 0x0000001f08037819 */ /* 0x002fe800000006ff */
[----:B------:R-:W1:Y:S02]  /*35e0*/  SYNCS.PHASECHK.TRANS64.TRYWAIT P0, [UR7], R3 ;  /* 0x00000003ff0075a7 */ /* 0x000e640008001107 */
[----:B-1----:R-:W-:Y:S05]  /*35f0*/  @!P0 BRA `(.L_x_63) ;  /* 0x0000007c00f48947 */ /* 0x002fea0003800000 */
.L_x_62:
[----:B------:R-:W-:Y:S01]  /*3600*/  UISETP.NE.AND UP1, UPT, UR15, 0x1, UPT ;  /* 0x000000010f00788c */ /* 0x000fe2000bf25270 */
[----:B------:R-:W-:Y:S01]  /*3610*/  PLOP3.LUT P2, PT, PT, PT, PT, 0x80, 0x8 ;  /* 0x000000000008781c */ /* 0x000fe20003f4f070 */
[----:B------:R-:W-:Y:S02]  /*3620*/  UIADD3 UR17, UPT, UPT, UR14, 0x1, URZ ;  /* 0x000000010e117890 */ /* 0x000fe4000fffe0ff */
[----:B------:R-:W-:Y:S02]  /*3630*/  ULEA UR24, UR14, UR12, 0xa ;  /* 0x0000000c0e187291 */ /* 0x000fe4000f8e50ff */
[----:B------:R-:W-:Y:S01]  /*3640*/  UISETP.NE.AND UP2, UPT, UR17, 0x6, UPT ;  /* 0x000000061100788c */ /* 0x000fe2000bf45270 */
[----:B------:R-:W-:Y:S01]  /*3650*/  PLOP3.LUT P0, PT, PT, PT, UP1, 0x80, 0x8 ;  /* 0x000000000008781c */ /* 0x000fe20003f0f018 */
[----:B------:R-:W-:Y:S02]  /*3660*/  ULEA UR26, UR14, UR11, 0x9 ;  /* 0x0000000b0e1a7291 */ /* 0x000fe4000f8e48ff */
[----:B------:R-:W-:Y:S02]  /*3670*/  USEL UR13, URZ, 0x1, UP2 ;  /* 0x00000001ff0d7887 */ /* 0x000fe40009000000 */
[----:B------:R-:W-:Y:S02]  /*3680*/  USEL UR17, UR17, URZ, UP2 ;  /* 0x000000ff11117287 */ /* 0x000fe40009000000 */
[----:B------:R-:W-:Y:S02]  /*3690*/  UIADD3 UR30, UPT, UPT, UR24, 0x80, URZ ;  /* 0x00000080181e7890 */ /* 0x000fe4000fffe0ff */
[----:B------:R-:W-:Y:S01]  /*36a0*/  @UP1 ULEA UR4, UR17, UR6, 0x3 ;  /* 0x0000000611041291 */ /* 0x000fe2000f8e18ff */
[----:B------:R-:W-:Y:S01]  /*36b0*/  LOP3.LUT R8, R8, UR13, RZ, 0x3c, !PT ;  /* 0x0000000d08087c12 */ /* 0x000fe2000f8e3cff */
[----:B------:R-:W-:Y:S02]  /*36c0*/  UIADD3 UR28, UPT, UPT, UR26, 0x80, URZ ;  /* 0x000000801a1c7890 */ /* 0x000fe4000fffe0ff */
[----:B------:R-:W-:Y:S01]  /*36d0*/  UIADD3 UR7, UPT, UPT, UR7, 0x30, URZ ;  /* 0x0000003007077890 */ /* 0x000fe2000fffe0ff */
[----:B-1----:R-:W-:Y:S01]  /*36e0*/  @P0 SHF.L.U32 R0, R8, 0x1f, RZ ;  /* 0x0000001f08000819 */ /* 0x002fe200000006ff */
[----:B------:R-:W-:Y:S01]  /*36f0*/  UMOV UR25, 0x40004040 ;  /* 0x4000404000197882 */ /* 0x000fe20000000000 */
[----:B------:R-:W-:Y:S01]  /*3700*/  UMOV UR27, 0x40004040 ;  /* 0x40004040001b7882 */ /* 0x000fe20000000000 */
[----:B------:R-:W-:Y:S01]  /*3710*/  UMOV UR31, 0x40004040 ;  /* 0x40004040001f7882 */ /* 0x000fe20000000000 */
[----:B------:R2:W4:Y:S01]  /*3720*/  @P0 SYNCS.PHASECHK.TRANS64.TRYWAIT P2, [UR4], R0 ;  /* 0x00000000ff0005a7 */ /* 0x0005220008041104 */
[----:B------:R-:W-:Y:S01]  /*3730*/  UIADD3 UR15, UPT, UPT, UR15, -0x1, URZ ;  /* 0xffffffff0f0f7890 */ /* 0x000fe2000fffe0ff */
[----:B------:R2:W-:Y:S01]  /*3740*/  UTCHMMA gdesc[UR26], gdesc[UR24], tmem[UR9], tmem[UR22], idesc[UR23], UP4 ;  /* 0x00ff16181a0075ea */ /* 0x0005e2000a000009 */
[----:B------:R-:W-:Y:S01]  /*3750*/  UPLOP3.LUT UP4, UPT, UPT, UPT, UPT, 0x80, 0x8 ;  /* 0x000000000008789c */ /* 0x000fe20003f8f070 */
[----:B------:R-:W-:Y:S01]  /*3760*/  UMOV UR29, 0x40004040 ;  /* 0x40004040001d7882 */ /* 0x000fe20000000000 */
[----:B------:R-:W-:Y:S01]  /*3770*/  UMOV UR14, UR17 ;  /* 0x00000011000e7c82 */ /* 0x000fe20008000000 */
[----:B------:R2:W-:Y:S01]  /*3780*/  UTCHMMA gdesc[UR28], gdesc[UR30], tmem[UR9], tmem[UR20], idesc[UR21], UPT ;  /* 0x00ff141e1c0075ea */ /* 0x0005e2000b800009 */
[----:B------:R2:W-:Y:S01]  /*3790*/  UTCBAR [UR7], URZ ;  /* 0x000000ff070073e9 */ /* 0x0005e200080000ff */
[----:B------:R-:W-:Y:S06]  /*37a0*/  BRA.U UP0, `(.L_x_64) ;  /* 0xfffffffd00787547 */ /* 0x000fec000b83ffff */
.L_x_61:
[----:B------:R-:W-:Y:S01]  /*37b0*/  UIADD3 UR18, UPT, UPT, UR18, 0x1, URZ ;  /* 0x0000000112127890 */ /* 0x000fe2000fffe0ff */
[C---:B------:R-:W-:Y:S01]  /*37c0*/  ISETP.NE.AND P0, PT, R10.reuse, 0x2, PT ;  /* 0x000000020a00780c */ /* 0x040fe20003f05270 */
[----:B------:R-:W-:Y:S02]  /*37d0*/  UIADD3 UR8, UPT, UPT, UR8, 0xd0, URZ ;  /* 0x000000d008087890 */ /* 0x000fe4000fffe0ff */
[----:B------:R-:W-:Y:S01]  /*37e0*/  UISETP.NE.AND UP0, UPT, UR18, 0x2, UPT ;  /* 0x000000021200788c */ /* 0x000fe2000bf05270 */
[----:B-12---:R-:W-:Y:S02]  /*37f0*/  SEL R0, RZ, 0x1, P0 ;  /* 0x00000001ff007807 */ /* 0x006fe40000000000 */
[----:B------:R-:W-:Y:S01]  /*3800*/  SEL R10, R10, RZ, P0 ;  /* 0x000000ff0a0a7207 */ /* 0x000fe20000000000 */
[----:B------:R-:W-:Y:S01]  /*3810*/  USEL UR4, URZ, 0x1, UP0 ;  /* 0x00000001ff047887 */ /* 0x000fe20008000000 */
[----:B------:R-:W-:Y:S01]  /*3820*/  LOP3.LUT R9, R9, R0, RZ, 0x3c, !PT ;  /* 0x0000000009097212 */ /* 0x000fe200078e3cff */
[----:B------:R-:W-:Y:S01]  /*3830*/  USEL UR18, UR18, URZ, UP0 ;  /* 0x000000ff12127287 */ /* 0x000fe20008000000 */
[----:B------:R1:W-:Y:S03]  /*3840*/  UTCBAR [UR8], URZ ;  /* 0x000000ff080073e9 */ /* 0x0003e600080000ff */
[----:B------:R-:W-:Y:S01]  /*3850*/  LOP3.LUT R11, R11, UR4, RZ, 0x3c, !PT ;  /* 0x000000040b0b7c12 */ /* 0x000fe2000f8e3cff */
[----:B------:R-:W-:Y:S07]  /*3860*/  @P1 BRA `(.L_x_65) ;  /* 0xfffffff800c81947 */ /* 0x000fee000383ffff */
[----:B------:R-:W2:Y:S01]  /*3870*/  S2UR UR4, SR_CgaCtaId ;  /* 0x00000000000479c3 */ /* 0x000ea20000008800 */
[----:B------:R-:W-:Y:S01]  /*3880*/  ELECT P0, URZ, PT ;  /* 0x0000000000ff782f */ /* 0x000fe20003800000 */
[----:B------:R-:W-:Y:S01]  /*3890*/  IMAD.MOV.U32 R0, RZ, RZ, 0x1 ;  /* 0x00000001ff007424 */ /* 0x000fe200078e00ff */
[----:B------:R-:W-:Y:S01]  /*38a0*/  UIADD3 UR6, UPT, UPT, UR6, 0xe0, URZ ;  /* 0x000000e006067890 */ /* 0x000fe2000fffe0ff */
[----:B------:R-:W-:Y:S01]  /*38b0*/  SHF.L.U32 R3, R11, 0x1f, RZ ;  /* 0x0000001f0b037819 */ /* 0x000fe200000006ff */
[----:B------:R-:W-:-:S03]  /*38c0*/  UMOV UR5, 0x40 ;  /* 0x0000004000057882 */ /* 0x000fc60000000000 */
[----:B------:R-:W-:Y:S01]  /*38d0*/  UVIRTCOUNT.DEALLOC.SMPOOL 0x80 ;  /* 0x000000800000784c */ /* 0x000fe20000000000 */
[----:B--2---:R-:W-:Y:S02]  /*38e0*/  ULEA UR4, UR4, UR5, 0x18 ;  /* 0x0000000504047291 */ /* 0x004fe4000f8ec0ff */
[----:B------:R-:W-:-:S07]  /*38f0*/  ULEA UR5, UR18, UR6, 0x3 ;  /* 0x0000000612057291 */ /* 0x000fce000f8e18ff */
[----:B------:R2:W-:Y:S02]  /*3900*/  @P0 STS.U8 [UR4+0x1c], R0 ;  /* 0x00001c00ff000988 */ /* 0x0005e40008000004 */
[----:B------:R-:W3:Y:S02]  /*3910*/  SYNCS.PHASECHK.TRANS64.TRYWAIT P0, [UR5], R3 ;  /* 0x00000003ff0075a7 */ /* 0x000ee40008001105 */
[----:B--23--:R-:W-:Y:S05]  /*3920*/  @!P0 BRA `(.L_x_66) ;  /* 0x0000007c00408947 */ /* 0x00cfea0003800000 */
.L_x_159:
[----:B------:R-:W-:-:S04]  /*3930*/  UIADD3 UR7, UPT, UPT, UR18, 0x1, URZ ;  /* 0x0000000112077890 */ /* 0x000fc8000fffe0ff */
[----:B------:R-:W-:-:S04]  /*3940*/  UISETP.NE.AND UP0, UPT, UR7, 0x2, UPT ;  /* 0x000000020700788c */ /* 0x000fc8000bf05270 */
[----:B------:R-:W-:Y:S02]  /*3950*/  USEL UR5, URZ, 0x1, UP0 ;  /* 0x00000001ff057887 */ /* 0x000fe40008000000 */
[----:B------:R-:W-:-:S04]  /*3960*/  USEL UR7, UR7, URZ, UP0 ;  /* 0x000000ff07077287 */ /* 0x000fc80008000000 */
[----:B------:R-:W-:Y:S01]  /*3970*/  ULEA UR7, UR7, UR6, 0x3 ;  /* 0x0000000607077291 */ /* 0x000fe2000f8e18ff */
[----:B--2---:R-:W-:-:S04]  /*3980*/  LOP3.LUT R3, R11, UR5, RZ, 0x3c, !PT ;  /* 0x000000050b037c12 */ /* 0x004fc8000f8e3cff */
[----:B------:R-:W-:-:S04]  /*3990*/  SHF.L.U32 R3, R3, 0x1f, RZ ;  /* 0x0000001f03037819 */ /* 0x000fc800000006ff */
[----:B------:R-:W2:Y:S02]  /*39a0*/  SYNCS.PHASECHK.TRANS64.TRYWAIT P0, [UR7], R3 ;  /* 0x00000003ff0075a7 */ /* 0x000ea40008001107 */
[----:B--2---:R-:W-:Y:S05]  /*39b0*/  @!P0 BRA `(.L_x_67) ;  /* 0x0000007c00348947 */ /* 0x004fea0003800000 */
.L_x_161:
[----:B------:R-:W-:Y:S01]  /*39c0*/  NOP ;  /* 0x0000000000007918 */ /* 0x000fe20000000000 */
[----:B--2---:R-:W2:Y:S01]  /*39d0*/  LDS R0, [UR4+0x14] ;  /* 0x00001404ff007984 */ /* 0x004ea20008000800 */
[----:B------:R-:W-:Y:S01]  /*39e0*/  ULOP3.LUT UR6, UR19, 0xffff, URZ, 0xc0, !UPT ;  /* 0x0000ffff13067892 */ /* 0x000fe2000f8ec0ff */
[----:B-1----:R-:W-:Y:S01]  /*39f0*/  UMOV UR8, 0xffff ;  /* 0x0000ffff00087882 */ /* 0x002fe20000000000 */
[----:B------:R-:W-:Y:S02]  /*3a00*/  UMOV UR5, 0x1 ;  /* 0x0000000100057882 */ /* 0x000fe40000000000 */
[----:B------:R-:W-:-:S04]  /*3a10*/  USHF.R.U32.HI UR6, URZ, 0x5, UR6 ;  /* 0x00000005ff067899 */ /* 0x000fc80008011606 */
[----:B------:R-:W-:Y:S02]  /*3a20*/  USHF.L.U32 UR8, UR8, UR6, URZ ;  /* 0x0000000608087299 */ /* 0x000fe400080006ff */
[----:B------:R-:W-:-:S04]  /*3a30*/  USHF.L.U32 UR5, UR5, UR6, URZ ;  /* 0x0000000605057299 */ /* 0x000fc800080006ff */
[----:B--2---:R-:W-:-:S04]  /*3a40*/  LOP3.LUT R0, R0, UR8, RZ, 0xc0, !PT ;  /* 0x0000000800007c12 */ /* 0x004fc8000f8ec0ff */
[----:B------:R-:W-:-:S13]  /*3a50*/  ISETP.NE.AND P0, PT, R0, UR8, PT ;  /* 0x0000000800007c0c */ /* 0x000fda000bf05270 */
[----:B------:R-:W-:Y:S05]  /*3a60*/  @P0 BRA `(.L_x_68) ;  /* 0x0000000000580947 */ /* 0x000fea0003800000 */
[----:B------:R-:W1:Y:S02]  /*3a70*/  LDS R0, [UR4+0x18] ;  /* 0x00001804ff007984 */ /* 0x000e640008000800 */
[----:B-1----:R-:W-:-:S04]  /*3a80*/  LOP3.LUT R0, R0, UR5, RZ, 0xc0, !PT ;  /* 0x0000000500007c12 */ /* 0x002fc8000f8ec0ff */
[----:B------:R-:W-:-:S13]  /*3a90*/  ISETP.NE.AND P0, PT, R0, UR5, PT ;  /* 0x0000000500007c0c */ /* 0x000fda000bf05270 */
[----:B------:R-:W-:Y:S05]  /*3aa0*/  @P0 BRA `(.L_x_69) ;  /* 0x00000000003c0947 */ /* 0x000fea0003800000 */
[----:B------:R-:W1:Y:S01]  /*3ab0*/  S2R R2, SR_LANEID ;  /* 0x0000000000027919 */ /* 0x000e620000000000 */
[----:B------:R-:W-:Y:S01]  /*3ac0*/  ULOP3.LUT UR8, URZ, UR8, URZ, 0x33, !UPT ;  /* 0x00000008ff087292 */ /* 0x000fe2000f8e33ff */
[----:B------:R-:W-:Y:S01]  /*3ad0*/  LOP3.LUT R4, RZ, UR5, RZ, 0x33, !PT ;  /* 0x00000005ff047c12 */ /* 0x000fe2000f8e33ff */
[----:B------:R-:W-:Y:S02]  /*3ae0*/  VOTEU.ANY UR7, UPT, PT ;  /* 0x0000000000077886 */ /* 0x000fe400038e0100 */
[----:B------:R-:W-:Y:S01]  /*3af0*/  UFLO.U32 UR7, UR7 ;  /* 0x00000007000772bd */ /* 0x000fe200080e0000 */
[----:B------:R-:W2:Y:S01]  /*3b00*/  REDUX UR5, R4 ;  /* 0x00000000040573c4 */ /* 0x000ea20000000000 */
[----:B------:R-:W-:-:S06]  /*3b10*/  IMAD.U32 R0, RZ, RZ, UR8 ;  /* 0x00000008ff007e24 */ /* 0x000fcc000f8e00ff */
[----:B------:R3:W-:Y:S01]  /*3b20*/  UTCATOMSWS.AND URZ, UR8 ;  /* 0x0000000800ff79e3 */ /* 0x0007e20008000000 */
[----:B------:R-:W4:Y:S01]  /*3b30*/  REDUX UR6, R0 ;  /* 0x00000000000673c4 */ /* 0x000f220000000000 */
[----:B-1----:R-:W-:Y:S01]  /*3b40*/  ISETP.EQ.U32.AND P0, PT, R2, UR7, PT ;  /* 0x0000000702007c0c */ /* 0x002fe2000bf02070 */
[----:B--2---:R-:W-:Y:S01]  /*3b50*/  IMAD.U32 R2, RZ, RZ, UR5 ;  /* 0x00000005ff027e24 */ /* 0x004fe2000f8e00ff */
[----:B----4-:R-:W-:-:S11]  /*3b60*/  MOV R3, UR6 ;  /* 0x0000000600037c02 */ /* 0x010fd60008000f00 */
[----:B------:R3:W-:Y:S04]  /*3b70*/  @P0 ATOMS.AND RZ, [UR4+0x14], R3 ;  /* 0x00001403ffff098c */ /* 0x0007e8000a800004 */
[----:B------:R3:W-:Y:S01]  /*3b80*/  @P0 ATOMS.AND RZ, [UR4+0x18], R2 ;  /* 0x00001802ffff098c */ /* 0x0007e2000a800004 */
[----:B------:R-:W-:Y:S05]  /*3b90*/  BRA `(.L_x_70) ;  /* 0x0000000000147947 */ /* 0x000fea0003800000 */
.L_x_69:
[----:B------:R-:W-:Y:S02]  /*3ba0*/  MOV R2, 0x3bc0 ;  /* 0x00003bc000027802 */ /* 0x000fe40000000f00 */
[----:B----45:R-:W-:Y:S05]  /*3bb0*/  CALL.REL.NOINC `($__internal_0_$__cuda_sm10x_tcgen05_guardrail_trap_col_being_dealloced_not_returned_by_alloc) ;  /* 0x00000080001c7944 */ /* 0x030fea0003c00000 */
[----:B------:R-:W-:Y:S05]  /*3bc0*/  BRA `(.L_x_70) ;  /* 0x0000000000087947 */ /* 0x000fea0003800000 */
.L_x_68:
[----:B------:R-:W-:Y:S02]  /*3bd0*/  MOV R2, 0x3bf0 ;  /* 0x00003bf000027802 */ /* 0x000fe40000000f00 */
[----:B----45:R-:W-:Y:S05]  /*3be0*/  CALL.REL.NOINC `($__internal_2_$__cuda_sm10x_tcgen05_guardrail_trap_unallocated_columns_being_dealloced) ;  /* 0x0000008000287944 */ /* 0x030fea0003c00000 */
.L_x_70:
[----:B------:R-:W-:Y:S01]  /*3bf0*/  NOP ;  /* 0x0000000000007918 */ /* 0x000fe20000000000 */
[----:B---3--:R-:W-:Y:S05]  /*3c00*/  EXIT ;  /* 0x000000000000794d */ /* 0x008fea0003800000 */
.L_x_54:
[----:B------:R-:W-:-:S09]  /*3c10*/  UISETP.NE.OR UP2, UPT, UR8, 0x3, !UP2 ;  /* 0x000000030800788c */ /* 0x000fd2000d745670 */
[----:B------:R-:W-:Y:S05]  /*3c20*/  BRA.U UP2, `(.L_x_71) ;  /* 0x0000001102187547 */ /* 0x000fea000b800000 */
[----:B------:R-:W1:Y:S01]  /*3c30*/  LDC R0, c[0x0][0xb30] ;  /* 0x0002cc00ff007b82 */ /* 0x000e620000000800 */
[----:B------:R-:W2:Y:S01]  /*3c40*/  LDCU.64 UR8, c[0x0][0x888] ;  /* 0x00011100ff0877ac */ /* 0x000ea20008000a00 */
[----:B------:R-:W-:Y:S02]  /*3c50*/  HFMA2 R29, -RZ, RZ, 0, 0 ;  /* 0x00000000ff1d7431 */ /* 0x000fe400000001ff */
[----:B------:R-:W-:Y:S01]  /*3c60*/  IMAD.MOV.U32 R31, RZ, RZ, 0x1 ;  /* 0x00000001ff1f7424 */ /* 0x000fe200078e00ff */
[----:B------:R-:W-:Y:S01]  /*3c70*/  MOV R23, 0x4000 ;  /* 0x0000400000177802 */ /* 0x000fe20000000f00 */
[----:B------:R-:W4:Y:S01]  /*3c80*/  LDCU.64 UR4, c[0x0][0x890] ;  /* 0x00011200ff0477ac */ /* 0x000f220008000a00 */
[----:B------:R-:W-:Y:S01]  /*3c90*/  IMAD.MOV.U32 R30, RZ, RZ, RZ ;  /* 0x000000ffff1e7224 */ /* 0x000fe200078e00ff */
[----:B------:R-:W3:Y:S01]  /*3ca0*/  LDC R19, c[0x0][0x370] ;  /* 0x0000dc00ff137b82 */ /* 0x000ee20000000800 */
[----:B------:R-:W-:Y:S01]  /*3cb0*/  UMOV UR7, 0x400 ;  /* 0x0000040000077882 */ /* 0x000fe20000000000 */
[----:B------:R-:W-:-:S02]  /*3cc0*/  UPLOP3.LUT UP1, UPT, UPT, UPT, UPT, 0x40, 0x4 ;  /* 0x000000000004789c */ /* 0x000fc40003f2e870 */
[----:B------:R-:W-:-:S04]  /*3cd0*/  ULEA UR7, UR37, UR7, 0x18 ;  /* 0x0000000725077291 */ /* 0x000fc8000f8ec0ff */
[----:B------:R-:W3:Y:S01]  /*3ce0*/  LDC R2, c[0x0][0xb0c] ;  /* 0x0002c300ff027b82 */ /* 0x000ee20000000800 */
[----:B------:R-:W-:Y:S02]  /*3cf0*/  UIADD3 UR13, UPT, UPT, UR7, 0x78, URZ ;  /* 0x00000078070d7890 */ /* 0x000fe4000fffe0ff */
[----:B--2---:R-:W-:Y:S02]  /*3d00*/  UISETP.NE.U32.AND UP2, UPT, UR8, URZ, UPT ;  /* 0x000000ff0800728c */ /* 0x004fe4000bf45070 */
[----:B------:R-:W-:Y:S02]  /*3d10*/  UIADD3 UR33, UPT, UPT, UR7, 0x60, URZ ;  /* 0x0000006007217890 */ /* 0x000fe4000fffe0ff */
[----:B----4-:R-:W-:Y:S01]  /*3d20*/  UISETP.NE.U32.AND UP3, UPT, UR4, URZ, UPT ;  /* 0x000000ff0400728c */ /* 0x010fe2000bf65070 */
[----:B------:R-:W2:Y:S01]  /*3d30*/  LDC R18, c[0x0][0xb20] ;  /* 0x0002c800ff127b82 */ /* 0x000ea20000000800 */
[----:B-1----:R-:W-:Y:S01]  /*3d40*/  ISETP.NE.AND P1, PT, R0, 0x1, PT ;  /* 0x000000010000780c */ /* 0x002fe20003f25270 */
[----:B------:R-:W-:-:S02]  /*3d50*/  UISETP.NE.AND.EX UP2, UPT, UR9, URZ, UPT, UP2 ;  /* 0x000000ff0900728c */ /* 0x000fc4000bf45320 */
[----:B------:R-:W-:Y:S02]  /*3d60*/  UIADD3 UR25, UPT, UPT, UR7, 0x68, URZ ;  /* 0x0000006807197890 */ /* 0x000fe4000fffe0ff */
[----:B------:R-:W-:Y:S02]  /*3d70*/  UIADD3 UR17, UPT, UPT, UR7, 0x70, URZ ;  /* 0x0000007007117890 */ /* 0x000fe4000fffe0ff */
[----:B------:R-:W1:Y:S01]  /*3d80*/  LDC.64 R32, c[0x0][0x348] ;  /* 0x0000d200ff207b82 */ /* 0x000e620000000a00 */
[----:B------:R-:W-:Y:S02]  /*3d90*/  UPRMT UR13, UR37, 0x654, UR13 ;  /* 0x00000654250d7896 */ /* 0x000fe4000800000d */
[----:B------:R-:W-:-:S05]  /*3da0*/  UISETP.NE.AND.EX UP3, UPT, UR5, URZ, UPT, UP3 ;  /* 0x000000ff0500728c */ /* 0x000fca000bf65330 */
[----:B------:R-:W4:Y:S08]  /*3db0*/  LDC.64 R16, c[0x0][0xb10] ;  /* 0x0002c400ff107b82 */ /* 0x000f300000000a00 */
[----:B------:R-:W1:Y:S08]  /*3dc0*/  LDC.64 R6, c[0x0][0xb18] ;  /* 0x0002c600ff067b82 */ /* 0x000e700000000a00 */
[----:B------:R-:W1:Y:S08]  /*3dd0*/  LDC.64 R4, c[0x0][0xb28] ;  /* 0x0002ca00ff047b82 */ /* 0x000e700000000a00 */
[----:B--23--:R-:W1:Y:S02]  /*3de0*/  LDC R22, c[0x0][0x374] ;  /* 0x0000dd00ff167b82 */ /* 0x00ce640000000800 */
.L_x_82:
[C---:B------:R-:W-:Y:S02]  /*3df0*/  LEA R0, R30.reuse, UR7, 0x3 ;  /* 0x000000071e007c11 */ /* 0x040fe4000f8e18ff */
[----:B------:R-:W-:Y:S02]  /*3e00*/  SHF.L.U32 R3, R29, 0x1f, RZ ;  /* 0x0000001f1d037819 */ /* 0x000fe400000006ff */
[----:B------:R-:W-:Y:S02]  /*3e10*/  LEA R24, R30, UR7, 0x4 ;  /* 0x000000071e187c11 */ /* 0x000fe4000f8e20ff */
[----:B--2---:R-:W2:Y:S02]  /*3e20*/  SYNCS.PHASECHK.TRANS64.TRYWAIT P0, [R0+URZ+0xb0], R3 ;  /* 0x0000b003000075a7 */ /* 0x004ea400080011ff */
[----:B--2---:R-:W-:Y:S05]  /*3e30*/  @!P0 BRA `(.L_x_72) ;  /* 0x00000078002c8947 */ /* 0x004fea0003800000 */
.L_x_162:
[----:B------:R-:W-:Y:S01]  /*3e40*/  ISETP.GE.AND P0, PT, R72, 0x1, PT ;  /* 0x000000014800780c */ /* 0x000fe20003f06270 */
[----:B------:R-:W3:Y:S01]  /*3e50*/  LDS.128 R24, [R24+0x120] ;  /* 0x0001200018187984 */ /* 0x000ee20000000c00 */
[----:B--2---:R-:W-:Y:S01]  /*3e60*/  VIADD R0, R0, 0xc0 ;  /* 0x000000c000007836 */ /* 0x004fe20000000000 */
[----:B------:R-:W-:Y:S01]  /*3e70*/  @!PT LDS RZ, [RZ] ;  /* 0x00000000fffff984 */ /* 0x000fe20000000800 */
[----:B------:R-:W-:Y:S01]  /*3e80*/  @!PT LDS RZ, [RZ] ;  /* 0x00000000fffff984 */ /* 0x000fe20000000800 */
[----:B------:R-:W-:Y:S01]  /*3e90*/  @!PT LDS RZ, [RZ] ;  /* 0x00000000fffff984 */ /* 0x000fe20000000800 */
[----:B------:R-:W-:Y:S01]  /*3ea0*/  @!PT LDS RZ, [RZ] ;  /* 0x00000000fffff984 */ /* 0x000fe20000000800 */
[----:B------:R2:W-:Y:S06]  /*3eb0*/  MEMBAR.ALL.CTA ;  /* 0x0000000000007992 */ /* 0x0005ec0000008000 */
[----:B--2---:R-:W2:Y:S01]  /*3ec0*/  FENCE.VIEW.ASYNC.S ;  /* 0x00000000000073c6 */ /* 0x004ea20000000000 */
[----:B------:R-:W-:Y:S04]  /*3ed0*/  PRMT R0, RZ, 0x654, R0 ;  /* 0x00000654ff007816 */ /* 0x000fe80000000000 */
[----:B--2---:R2:W-:Y:S01]  /*3ee0*/  SYNCS.ARRIVE.TRANS64.RED.A1T0 RZ, [R0+URZ], RZ ;  /* 0x000000ff00ff79a7 */ /* 0x0045e200081004ff */
[----:B---3--:R-:W-:Y:S11]  /*3ef0*/  LOP3.LUT P3, RZ, R26, 0x1, RZ, 0xc0, !PT ;  /* 0x000000011aff7812 */ /* 0x008ff6000786c0ff */
[----:B------:R-:W-:Y:S02]  /*3f00*/  @!UPT UIADD3 URZ, UPT, UPT, URZ, URZ, URZ ;  /* 0x000000fffffff290 */ /* 0x000fe4000fffe0ff */
[----:B------:R-:W-:Y:S02]  /*3f10*/  @P3 MOV R13, R24 ;  /* 0x00000018000d3202 */ /* 0x000fe40000000f00 */
[----:B------:R-:W-:Y:S01]  /*3f20*/  @P3 LOP3.LUT R8, R25, 0xffff, RZ, 0xc0, !PT ;  /* 0x0000ffff19083812 */ /* 0x000fe200078ec0ff */
[----:B--2---:R-:W-:Y:S06]  /*3f30*/  @!P0 BRA `(.L_x_73) ;  /* 0x0000000000a48947 */ /* 0x004fec0003800000 */
[----:B-1----:R-:W-:Y:S01]  /*3f40*/  IMAD.HI.U32 R35, R22, R7, RZ ;  /* 0x0000000716237227 */ /* 0x002fe200078e00ff */
[----:B------:R-:W-:Y:S02]  /*3f50*/  ISETP.NE.AND P0, PT, R6, 0x1, PT ;  /* 0x000000010600780c */ /* 0x000fe40003f05270 */
[----:B------:R-:W-:Y:S01]  /*3f60*/  ISETP.NE.AND P2, PT, R72, 0x1, PT ;  /* 0x000000014800780c */ /* 0x000fe20003f45270 */
[----:B----4-:R-:W-:Y:S01]  /*3f70*/  IMAD.HI.U32 R34, R19, R16, RZ ;  /* 0x0000001013227227 */ /* 0x010fe200078e00ff */
[----:B------:R-:W-:Y:S02]  /*3f80*/  SHF.R.U32.HI R35, RZ, R18, R35 ;  /* 0x00000012ff237219 */ /* 0x000fe40000011623 */
[----:B------:R-:W-:Y:S01]  /*3f90*/  ISETP.NE.AND P4, PT, R2, 0x1, PT ;  /* 0x000000010200780c */ /* 0x000fe20003f85270 */
[----:B------:R-:W-:Y:S01]  /*3fa0*/  IMAD.HI.U32 R36, R13, R16, RZ ;  /* 0x000000100d247227 */ /* 0x000fe200078e00ff */
[----:B------:R-:W-:Y:S02]  /*3fb0*/  SHF.R.U32.HI R34, RZ, R17, R34 ;  /* 0x00000011ff227219 */ /* 0x000fe40000011622 */
[----:B------:R-:W-:Y:S01]  /*3fc0*/  SEL R3, R22, R35, !P0 ;  /* 0x0000002316037207 */ /* 0x000fe20004000000 */
[C---:B------:R-:W-:Y:S01]  /*3fd0*/  IMAD.HI.U32 R35, R8.reuse, R7, RZ ;  /* 0x0000000708237227 */ /* 0x040fe200078e00ff */
[----:B------:R-:W-:Y:S02]  /*3fe0*/  SEL R11, R19, R34, !P4 ;  /* 0x00000022130b7207 */ /* 0x000fe40006000000 */
[----:B------:R-:W-:Y:S01]  /*3ff0*/  SHF.R.U32.HI R36, RZ, R17, R36 ;  /* 0x00000011ff247219 */ /* 0x000fe20000011624 */
[----:B------:R-:W-:Y:S01]  /*4000*/  IMAD.HI.U32 R38, R3, R4, RZ ;  /* 0x0000000403267227 */ /* 0x000fe200078e00ff */
[----:B------:R-:W-:Y:S03]  /*4010*/  SHF.R.U32.HI R35, RZ, R18, R35 ;  /* 0x00000012ff237219 */ /* 0x000fe60000011623 */
[----:B------:R-:W-:Y:S01]  /*4020*/  IMAD.HI.U32 R34, R11, R4, RZ ;  /* 0x000000040b227227 */ /* 0x000fe200078e00ff */
[----:B------:R-:W-:Y:S02]  /*4030*/  @P2 SHF.R.U32.HI R3, RZ, R5, R38 ;  /* 0x00000005ff032219 */ /* 0x000fe40000011626 */
[----:B------:R-:W-:Y:S02]  /*4040*/  SEL R9, R8, R35, !P0 ;  /* 0x0000002308097207 */ /* 0x000fe40004000000 */
[----:B------:R-:W-:Y:S01]  /*4050*/  @P2 SHF.R.U32.HI R11, RZ, R5, R34 ;  /* 0x00000005ff0b2219 */ /* 0x000fe20000011622 */
[C---:B------:R-:W-:Y:S01]  /*4060*/  IMAD R10, R72.reuse, R3, RZ ;  /* 0x00000003480a7224 */ /* 0x040fe200078e02ff */
[----:B------:R-:W-:Y:S01]  /*4070*/  SEL R3, R13, R36, !P4 ;  /* 0x000000240d037207 */ /* 0x000fe20006000000 */
[C---:B------:R-:W-:Y:S03]  /*4080*/  IMAD.HI.U32 R14, R9.reuse, R4, RZ ;  /* 0x00000004090e7227 */ /* 0x040fe600078e00ff */
[----:B------:R-:W-:Y:S01]  /*4090*/  ISETP.GE.AND P0, PT, R9, R10, PT ;  /* 0x0000000a0900720c */ /* 0x000fe20003f06270 */
[C---:B------:R-:W-:Y:S01]  /*40a0*/  IMAD R12, R72.reuse, R11, RZ ;  /* 0x0000000b480c7224 */ /* 0x040fe200078e02ff */
[-C--:B------:R-:W-:Y:S04]  /*40b0*/  SHF.R.U32.HI R14, RZ, R5.reuse, R14 ;  /* 0x00000005ff0e7219 */ /* 0x080fe8000001160e */
[----:B------:R-:W-:Y:S02]  /*40c0*/  ISETP.GE.OR P0, PT, R3, R12, P0 ;  /* 0x0000000c0300720c */ /* 0x000fe40000706670 */
[----:B------:R-:W-:Y:S05]  /*40d0*/  SEL R15, R9, R14, !P2 ;  /* 0x0000000e090f7207 */ /* 0x000fea0005000000 */
[----:B------:R-:W-:Y:S04]  /*40e0*/  IMAD.MOV R14, RZ, RZ, -R15 ;  /* 0x000000ffff0e7224 */ /* 0x000fe800078e0a0f */
[----:B------:R-:W-:Y:S02]  /*40f0*/  IMAD R14, R72, R14, R9 ;  /* 0x0000000e480e7224 */ /* 0x000fe400078e0209 */
[C---:B------:R-:W-:Y:S05]  /*4100*/  @!P0 IMAD.HI.U32 R10, R3.reuse, R4, RZ ;  /* 0x00000004030a8227 */ /* 0x040fea00078e00ff */
[----:B------:R-:W-:Y:S04]  /*4110*/  @!P0 SHF.R.U32.HI R10, RZ, R5, R10 ;  /* 0x00000005ff0a8219 */ /* 0x000fe8000001160a */
[----:B------:R-:W-:Y:S01]  /*4120*/  @!P0 SEL R0, R3, R10, !P2 ;  /* 0x0000000a03008207 */ /* 0x000fe20005000000 */
[----:B------:R-:W-:Y:S03]  /*4130*/  IMAD.MOV R10, RZ, RZ, -R3 ;  /* 0x000000ffff0a7224 */ /* 0x000fe600078e0a03 */
[----:B------:R-:W-:Y:S01]  /*4140*/  @!P0 IADD3 R15, PT, PT, R15, -R0, RZ ;  /* 0x800000000f0f8210 */ /* 0x000fe20007ffe0ff */
[----:B------:R-:W-:Y:S01]  /*4150*/  @!P0 IMAD R0, R11, R14, R0 ;  /* 0x0000000e0b008224 */ /* 0x000fe200078e0200 */
[----:B------:R-:W-:Y:S01]  /*4160*/  IADD3 R11, PT, PT, -R9, RZ, RZ ;  /* 0x000000ff090b7210 */ /* 0x000fe20007ffe1ff */
[----:B------:R-:W-:Y:S02]  /*4170*/  IMAD R13, R2, R10, R13 ;  /* 0x0000000a020d7224 */ /* 0x000fe400078e020d */
[----:B------:R-:W-:Y:S02]  /*4180*/  @!P0 IMAD R9, R15, R72, R3 ;  /* 0x000000480f098224 */ /* 0x000fe400078e0203 */
[----:B------:R-:W-:Y:S02]  /*4190*/  @!P0 IMAD.MOV.U32 R3, RZ, RZ, R0 ;  /* 0x000000ffff038224 */ /* 0x000fe400078e0000 */
[----:B------:R-:W-:Y:S02]  /*41a0*/  IMAD R8, R6, R11, R8 ;  /* 0x0000000b06087224 */ /* 0x000fe400078e0208 */
[----:B------:R-:W-:Y:S02]  /*41b0*/  IMAD R13, R3, R2, R13 ;  /* 0x00000002030d7224 */ /* 0x000fe400078e020d */
[----:B------:R-:W-:Y:S02]  /*41c0*/  IMAD R8, R9, R6, R8 ;  /* 0x0000000609087224 */ /* 0x000fe400078e0208 */
.L_x_73:
[----:B------:R-:W-:Y:S05]  /*41d0*/  BRA.U UP1, `(.L_x_74) ;  /* 0x0000000101107547 */ /* 0x000fea000b800000 */
[----:B------:R-:W-:Y:S04]  /*41e0*/  MOV R0, UR6 ;  /* 0x0000000600007c02 */ /* 0x000fe80008000f00 */
[----:B------:R-:W-:Y:S04]  /*41f0*/  SHF.L.U32 R3, R0, 0x1f, RZ ;  /* 0x0000001f00037819 */ /* 0x000fe800000006ff */
[----:B------:R-:W2:Y:S02]  /*4200*/  SYNCS.PHASECHK.TRANS64.TRYWAIT P0, [UR7+0xa8], R3 ;  /* 0x0000a803ff0075a7 */ /* 0x000ea40008001107 */
[----:B--2---:R-:W-:Y:S05]  /*4210*/  @!P0 BRA `(.L_x_75) ;  /* 0x0000007400488947 */ /* 0x004fea0003800000 */
.L_x_74:
[----:B------:R-:W-:Y:S02]  /*4220*/  R2UR UR35, R21 ;  /* 0x00000000152372ca */ /* 0x000fe400000e0000 */
[----:B------:R-:W-:Y:S02]  /*4230*/  R2UR UR34, R20 ;  /* 0x00000000142272ca */ /* 0x000fe400000e0000 */
[----:B------:R-:W-:Y:S02]  /*4240*/  ISETP.NE.U32.AND P2, PT, RZ, UR4, PT ;  /* 0x00000004ff007c0c */ /* 0x000fe4000bf45070 */
[----:B------:R-:W-:Y:S02]  /*4250*/  SHF.L.U32 R12, R31, 0x1f, RZ ;  /* 0x0000001f1f0c7819 */ /* 0x000fe400000006ff */
[----:B------:R-:W-:Y:S05]  /*4260*/  ISETP.NE.AND.EX P2, PT, RZ, UR5, PT, P2 ;  /* 0x00000005ff007c0c */ /* 0x000fea000bf45320 */
[----:B------:R-:W-:Y:S02]  /*4270*/  USHF.L.U32 UR35, UR35, 0x7, URZ ;  /* 0x0000000723237899 */ /* 0x000fe400080006ff */
[----:B------:R-:W-:Y:S01]  /*4280*/  USHF.L.U32 UR34, UR34, 0x8, URZ ;  /* 0x0000000822227899 */ /* 0x000fe200080006ff */
[----:B------:R-:W-:Y:S11]  /*4290*/  BRA.U !UP3, `(.L_x_76) ;  /* 0x000000010b347547 */ /* 0x000ff6000b800000 */
[----:B------:R-:W-:Y:S01]  /*42a0*/  UPLOP3.LUT UP0, UPT, UPT, UPT, UP2, 0x80, 0x8 ;  /* 0x000000000008789c */ /* 0x000fe20003f0f020 */
[----:B--2---:R-:W-:Y:S02]  /*42b0*/  HFMA2 R0, -RZ, RZ, 0, 5.9604644775390625e-08 ;  /* 0x00000001ff007431 */ /* 0x004fe400000001ff */
[----:B------:R-:W-:Y:S03]  /*42c0*/  IMAD.MOV.U32 R155, RZ, RZ, 0x1 ;  /* 0x00000001ff9b7424 */ /* 0x000fe600078e00ff */
[----:B------:R-:W-:Y:S05]  /*42d0*/  PLOP3.LUT P0, PT, PT, PT, UP0, 0x80, 0x8 ;  /* 0x000000000008781c */ /* 0x000fea0003f0f008 */
[----:B------:R-:W2:Y:S01]  /*42e0*/  @UP0 LDCU.64 UR10, c[0x0][0x888] ;  /* 0x00011100ff0a07ac */ /* 0x000ea20008000a00 */
[----:B------:R-:W-:Y:S07]  /*42f0*/  @UP0 UIMAD UR8, UR52, UR4, URZ ;  /* 0x00000004340802a4 */ /* 0x000fee000f8e02ff */
[----:B------:R-:W-:Y:S01]  /*4300*/  @!P0 PRMT R155, R0, 0x7610, R155 ;  /* 0x00007610009b8816 */ /* 0x000fe2000000009b */
[----:B--2---:R-:W-:Y:S03]  /*4310*/  @UP0 UIMAD.WIDE UR10, UR8, 0x4, UR10 ;  /* 0x00000004080a08a5 */ /* 0x004fe6000f8e020a */
[----:B------:R-:W2:Y:S03]  /*4320*/  @!UP0 LDCU UR8, c[0x0][0x880] ;  /* 0x00011000ff0887ac */ /* 0x000ea60008000800 */
[----:B------:R-:W-:Y:S01]  /*4330*/  IMAD.U32 R10, RZ, RZ, UR10 ;  /* 0x0000000aff0a7e24 */ /* 0x000fe2000f8e00ff */
[----:B------:R-:W-:Y:S05]  /*4340*/  MOV R11, UR11 ;  /* 0x0000000b000b7c02 */ /* 0x000fea0008000f00 */
[----:B-----5:R3:W5:Y:S02]  /*4350*/  @P0 LDG.E R81, desc[UR46][R10.64] ;  /* 0x0000002e0a510981 */ /* 0x020764000c1e1900 */
[----:B--23--:R-:W-:Y:S07]  /*4360*/  @!P0 IMAD.U32 R81, RZ, RZ, UR8 ;  /* 0x00000008ff518e24 */ /* 0x00cfee000f8e00ff */
.L_x_76:
[----:B-----5:R-:W-:Y:S01]  /*4370*/  @!P2 FSETP.EQ.AND P0, PT, R81, RZ, PT ;  /* 0x000000ff5100a20b */ /* 0x020fe20003f02000 */
[----:B------:R-:W-:Y:S01]  /*4380*/  @!UPT UIADD3 URZ, UPT, UPT, URZ, URZ, URZ ;  /* 0x000000fffffff290 */ /* 0x000fe2000fffe0ff */
[----:B------:R-:W-:Y:S11]  /*4390*/  @!P2 BRA `(.L_x_77) ;  /* 0x000000000014a947 */ /* 0x000ff60003800000 */
[----:B------:R-:W-:Y:S02]  /*43a0*/  LOP3.LUT P2, RZ, R155, 0xff, RZ, 0xc0, !PT ;  /* 0x000000ff9bff7812 */ /* 0x000fe4000784c0ff */
[----:B------:R-:W-:Y:S04]  /*43b0*/  PLOP3.LUT P0, PT, PT, PT, UP0, 0x80, 0x8 ;  /* 0x000000000008781c */ /* 0x000fe80003f0f008 */
[----:B------:R-:W-:Y:S07]  /*43c0*/  PLOP3.LUT P0, PT, P0, PT, PT, 0x8, 0x80 ;  /* 0x000000000080781c */ /* 0x000fee000070e170 */
[----:B------:R-:W-:Y:S11]  /*43d0*/  @P2 FSETP.EQ.AND P0, PT, R81, RZ, PT ;  /* 0x000000ff5100220b */ /* 0x000ff60003f02000 */
[----:B------:R-:W-:Y:S02]  /*43e0*/  @!UPT UIADD3 URZ, UPT, UPT, URZ, URZ, URZ ;  /* 0x000000fffffff290 */ /* 0x000fe4000fffe0ff */
.L_x_77:
[----:B------:R-:W3:Y:S01]  /*43f0*/  SYNCS.PHASECHK.TRANS64.TRYWAIT P2, [UR7+0x80], R12 ;  /* 0x0000800cff0075a7 */ /* 0x000ee20008041107 */
[----:B------:R-:W-:Y:S04]  /*4400*/  ELECT P4, URZ, PT ;  /* 0x0000000000ff782f */ /* 0x000fe80003880000 */
[----:B------:R-:W-:Y:S11]  /*4410*/  PLOP3.LUT P4, PT, P0, P4, PT, 0xf2, 0x2f ;  /* 0x00000000002f781c */ /* 0x000ff60000789e72 */
[----:B------:R-:W-:Y:S02]  /*4420*/  @!UPT UIADD3 URZ, UPT, UPT, URZ, URZ, URZ ;  /* 0x000000fffffff290 */ /* 0x000fe4000fffe0ff */
[----:B-1----:R-:W-:Y:S05]  /*4430*/  @!P4 IADD3 R9, P0, PT, R32, 0x580, RZ ;  /* 0x000005802009c810 */ /* 0x002fea0007f1e0ff */
[----:B--2---:R-:W-:Y:S01]  /*4440*/  @!P4 IMAD.X R0, RZ, RZ, R33, P0 ;  /* 0x000000ffff00c224 */ /* 0x004fe200000e0621 */
[----:B---3--:R-:W-:Y:S07]  /*4450*/  @!P2 BRA `(.L_x_78) ;  /* 0x0000007000d0a947 */ /* 0x008fee0003800000 */
.L_x_165:
[----:B------:R-:W-:Y:S01]  /*4460*/  @!P4 R2UR UR8, R0 ;  /* 0x000000000008c2ca */ /* 0x000fe200000e0000 */
[----:B------:R-:W-:Y:S01]  /*4470*/  VOTEU.ALL UP1, P4 ;  /* 0x0000000000ff7886 */ /* 0x000fe20002020000 */
[----:B------:R-:W-:Y:S01]  /*4480*/  @!P4 R2UR UR9, R9 ;  /* 0x000000000909c2ca */ /* 0x000fe200000e0000 */
[----:B------:R-:W-:Y:S01]  /*4490*/  @!P4 IMAD.MOV.U32 R0, RZ, RZ, 0x4000 ;  /* 0x00004000ff00c424 */ /* 0x000fe200078e00ff */
[----:B------:R-:W-:Y:S01]  /*44a0*/  UMOV UR10, 0x0 ;  /* 0x00000000000a7882 */ /* 0x000fe20000000000 */
[----:B------:R-:W-:Y:S01]  /*44b0*/  UMOV UR11, 0x10000000 ;  /* 0x10000000000b7882 */ /* 0x000fe20000000000 */
[----:B------:R-:W-:Y:S01]  /*44c0*/  @!UP1 UIADD3 UR32, UPT, UPT, UR7, 0x400, URZ ;  /* 0x0000040007209890 */ /* 0x000fe2000fffe0ff */
[----:B------:R-:W-:Y:S01]  /*44d0*/  @!P4 IADD3 R9, P0, PT, R32, 0x580, RZ ;  /* 0x000005802009c810 */ /* 0x000fe20007f1e0ff */
[----:B------:R-:W-:Y:S01]  /*44e0*/  VOTEU.ALL UP1, P4 ;  /* 0x0000000000ff7886 */ /* 0x000fe20002020000 */
[----:B------:R-:W-:Y:S04]  /*44f0*/  UMOV UR36, UR52 ;  /* 0x0000003400247c82 */ /* 0x000fe80008000000 */
[----:B------:R-:W-:Y:S01]  /*4500*/  IMAD.U32 R11, RZ, RZ, UR8 ;  /* 0x00000008ff0b7e24 */ /* 0x000fe2000f8e00ff */
[----:B------:R-:W-:Y:S01]  /*4510*/  UPRMT UR8, UR37, 0x654, UR33 ;  /* 0x0000065425087896 */ /* 0x000fe20008000021 */
[----:B------:R-:W-:Y:S03]  /*4520*/  IMAD.U32 R10, RZ, RZ, UR9 ;  /* 0x00000009ff0a7e24 */ /* 0x000fe6000f8e00ff */
[----:B------:R-:W-:Y:S02]  /*4530*/  @!P4 R2UR UR15, R11 ;  /* 0x000000000b0fc2ca */ /* 0x000fe400000e0000 */
[----:B------:R-:W-:Y:S11]  /*4540*/  @!P4 R2UR UR14, R10 ;  /* 0x000000000a0ec2ca */ /* 0x000ff600000e0000 */
[----:B------:R-:W-:Y:S02]  /*4550*/  @!UPT UIADD3 URZ, UPT, UPT, URZ, URZ, URZ ;  /* 0x000000fffffff290 */ /* 0x000fe4000fffe0ff */
[----:B------:R2:W-:Y:S01]  /*4560*/  @!UP1 UTMALDG.3D [UR32], [UR14], desc[UR10] ;  /* 0x00000a200e0095b4 */ /* 0x0005e20008011000 */
[----:B------:R3:W-:Y:S01]  /*4570*/  @!P4 SYNCS.ARRIVE.TRANS64.RED.A0TR RZ, [UR7+0x60], R0 ;  /* 0x00006000ffffc9a7 */ /* 0x0007e20008300407 */
[----:B------:R-:W-:Y:S01]  /*4580*/  SYNCS.ARRIVE.TRANS64.RED.A1T0 RZ, [UR8], RZ ;  /* 0x000000ffffff79a7 */ /* 0x000fe20008100408 */
[----:B---3--:R-:W-:Y:S01]  /*4590*/  @!P4 IMAD.X R0, RZ, RZ, R33, P0 ;  /* 0x000000ffff00c224 */ /* 0x008fe200000e0621 */
[----:B------:R-:W3:Y:S02]  /*45a0*/  SYNCS.PHASECHK.TRANS64.TRYWAIT P2, [UR7+0x88], R12 ;  /* 0x0000880cff0075a7 */ /* 0x000ee40008041107 */
[----:B--23--:R-:W-:Y:S05]  /*45b0*/  @!P2 BRA `(.L_x_79) ;  /* 0x000000700090a947 */ /* 0x00cfea0003800000 */
.L_x_167:
        /* <DEDUP_REMOVED lines=8> */
[----:B------:R-:W-:Y:S01]  /*4640*/  @!UP1 UIADD3 UR24, UPT, UPT, UR7, 0x4400, URZ ;  /* 0x0000440007189890 */ /* 0x000fe2000fffe0ff */
[----:B------:R-:W-:Y:S01]  /*4650*/  VOTEU.ALL UP1, P4 ;  /* 0x0000000000ff7886 */ /* 0x000fe20002020000 */
[----:B------:R-:W-:Y:S01]  /*4660*/  UMOV UR27, UR35 ;  /* 0x00000023001b7c82 */ /* 0x000fe20008000000 */
[----:B------:R-:W-:Y:S02]  /*4670*/  UMOV UR28, UR52 ;  /* 0x00000034001c7c82 */ /* 0x000fe40008000000 */
[----:B------:R-:W-:Y:S01]  /*4680*/  IMAD.U32 R11, RZ, RZ, UR8 ;  /* 0x00000008ff0b7e24 */ /* 0x000fe2000f8e00ff */
[----:B------:R-:W-:Y:S01]  /*4690*/  UPRMT UR8, UR37, 0x654, UR25 ;  /* 0x0000065425087896 */ /* 0x000fe20008000019 */
[----:B------:R-:W-:Y:S02]  /*46a0*/  IMAD.U32 R10, RZ, RZ, UR9 ;  /* 0x00000009ff0a7e24 */ /* 0x000fe4000f8e00ff */
[----:B------:R-:W-:Y:S01]  /*46b0*/  @!P4 IMAD.X R20, RZ, RZ, R33, P0 ;  /* 0x000000ffff14c224 */ /* 0x000fe200000e0621 */
[----:B------:R-:W-:Y:S02]  /*46c0*/  @!P4 R2UR UR15, R11 ;  /* 0x000000000b0fc2ca */ /* 0x000fe400000e0000 */
[----:B------:R-:W-:Y:S11]  /*46d0*/  @!P4 R2UR UR14, R10 ;  /* 0x000000000a0ec2ca */ /* 0x000ff600000e0000 */
[----:B------:R-:W-:Y:S02]  /*46e0*/  @!UPT UIADD3 URZ, UPT, UPT, URZ, URZ, URZ ;  /* 0x000000fffffff290 */ /* 0x000fe4000fffe0ff */
[----:B------:R2:W-:Y:S01]  /*46f0*/  @!UP1 UTMALDG.3D [UR24], [UR14], desc[UR10] ;  /* 0x00000a180e0095b4 */ /* 0x0005e20008011000 */
[----:B------:R2:W-:Y:S01]  /*4700*/  @!P4 SYNCS.ARRIVE.TRANS64.RED.A0TR RZ, [UR7+0x68], R0 ;  /* 0x00006800ffffc9a7 */ /* 0x0005e20008300407 */
[----:B------:R-:W-:Y:S01]  /*4710*/  SYNCS.ARRIVE.TRANS64.RED.A1T0 RZ, [UR8], RZ ;  /* 0x000000ffffff79a7 */ /* 0x000fe20008100408 */
[----:B------:R-:W3:Y:S02]  /*4720*/  SYNCS.PHASECHK.TRANS64.TRYWAIT P2, [UR7+0x90], R12 ;  /* 0x0000900cff0075a7 */ /* 0x000ee40008041107 */
[----:B--23--:R-:W-:Y:S05]  /*4730*/  @!P2 BRA `(.L_x_80) ;  /* 0x000000700048a947 */ /* 0x00cfea0003800000 */
.L_x_169:
[----:B------:R-:W2:Y:S01]  /*4740*/  LDC.64 R14, c[0x0][0xb10] ;  /* 0x0002c400ff0e7b82 */ /* 0x000ea20000000a00 */
[----:B------:R-:W-:Y:S01]  /*4750*/  @!P4 R2UR UR8, R20 ;  /* 0x000000001408c2ca */ /* 0x000fe200000e0000 */
[----:B------:R-:W-:Y:S01]  /*4760*/  VOTEU.ALL UP1, P4 ;  /* 0x0000000000ff7886 */ /* 0x000fe20002020000 */
[----:B------:R-:W-:Y:S01]  /*4770*/  @!P4 R2UR UR9, R21 ;  /* 0x000000001509c2ca */ /* 0x000fe200000e0000 */
[----:B------:R-:W-:Y:S01]  /*4780*/  UMOV UR10, 0x0 ;  /* 0x00000000000a7882 */ /* 0x000fe20000000000 */
[----:B------:R-:W-:Y:S03]  /*4790*/  UMOV UR11, 0x10000000 ;  /* 0x10000000000b7882 */ /* 0x000fe60000000000 */
[----:B------:R-:W3:Y:S01]  /*47a0*/  LDC.64 R10, c[0x0][0xb18] ;  /* 0x0002c600ff0a7b82 */ /* 0x000ee20000000a00 */
[----:B------:R-:W-:Y:S01]  /*47b0*/  @!UP1 UIADD3 UR18, UPT, UPT, UR34, 0x80, URZ ;  /* 0x0000008022129890 */ /* 0x000fe2000fffe0ff */
[----:B------:R-:W-:Y:S01]  /*47c0*/  @P3 SHF.R.U32.HI R28, RZ, 0x10, R25 ;  /* 0x00000010ff1c3819 */ /* 0x000fe20000011619 */
[----:B------:R-:W-:Y:S01]  /*47d0*/  @!UP1 UIADD3 UR16, UPT, UPT, UR7, 0x8400, URZ ;  /* 0x0000840007109890 */ /* 0x000fe2000fffe0ff */
[----:B------:R-:W-:Y:S01]  /*47e0*/  VIADD R30, R30, 0x1 ;  /* 0x000000011e1e7836 */ /* 0x000fe20000000000 */
[----:B------:R-:W-:Y:S03]  /*47f0*/  VOTEU.ALL UP1, P4 ;  /* 0x0000000000ff7886 */ /* 0x000fe60002020000 */
[----:B------:R-:W5:Y:S01]  /*4800*/  @!P1 LDC R0, c[0x0][0xb20] ;  /* 0x0002c800ff009b82 */ /* 0x000f620000000800 */
[----:B------:R-:W-:Y:S01]  /*4810*/  UMOV UR19, UR35 ;  /* 0x0000002300137c82 */ /* 0x000fe20008000000 */
[----:B------:R-:W-:Y:S01]  /*4820*/  IMAD.U32 R21, RZ, RZ, UR8 ;  /* 0x00000008ff157e24 */ /* 0x000fe2000f8e00ff */
[----:B------:R-:W-:Y:S05]  /*4830*/  UMOV UR20, UR52 ;  /* 0x0000003400147c82 */ /* 0x000fea0008000000 */
[----:B-1----:R-:W1:Y:S01]  /*4840*/  @!P1 LDC R3, c[0x0][0xb0c] ;  /* 0x0002c300ff039b82 */ /* 0x002e620000000800 */
[----:B------:R-:W-:Y:S01]  /*4850*/  IMAD.U32 R20, RZ, RZ, UR9 ;  /* 0x00000009ff147e24 */ /* 0x000fe2000f8e00ff */
[----:B------:R-:W-:Y:S01]  /*4860*/  UPRMT UR8, UR37, 0x654, UR17 ;  /* 0x0000065425087896 */ /* 0x000fe20008000011 */
[----:B------:R-:W-:Y:S03]  /*4870*/  @!P4 R2UR UR15, R21 ;  /* 0x00000000150fc2ca */ /* 0x000fe600000e0000 */
[----:B------:R-:W-:Y:S01]  /*4880*/  @!P4 R2UR UR14, R20 ;  /* 0x00000000140ec2ca */ /* 0x000fe200000e0000 */
[----:B------:R-:W-:Y:S11]  /*4890*/  @!P4 IMAD.MOV.U32 R20, RZ, RZ, 0x4000 ;  /* 0x00004000ff14c424 */ /* 0x000ff600078e00ff */
[----:B------:R-:W-:Y:S01]  /*48a0*/  @!UPT UIADD3 URZ, UPT, UPT, URZ, URZ, URZ ;  /* 0x000000fffffff290 */ /* 0x000fe2000fffe0ff */
[----:B------:R1:W-:Y:S01]  /*48b0*/  @!UP1 UTMALDG.3D [UR16], [UR14], desc[UR10] ;  /* 0x00000a100e0095b4 */ /* 0x0003e20008011000 */
[----:B------:R1:W-:Y:S02]  /*48c0*/  @!P4 SYNCS.ARRIVE.TRANS64.RED.A0TR RZ, [UR7+0x70], R20 ;  /* 0x00007014ffffc9a7 */ /* 0x0003e40008300407 */
[----:B-1----:R-:W-:Y:S01]  /*48d0*/  @!P1 ISETP.NE.AND P2, PT, R3, 0x1, PT ;  /* 0x000000010300980c */ /* 0x002fe20003f45270 */
[C---:B--2---:R-:W-:Y:S01]  /*48e0*/  @!P1 IMAD.HI.U32 R14, R13.reuse, R14, RZ ;  /* 0x0000000e0d0e9227 */ /* 0x044fe200078e00ff */
[----:B---3--:R-:W-:Y:S03]  /*48f0*/  @!P1 ISETP.NE.AND P0, PT, R10, 0x1, PT ;  /* 0x000000010a00980c */ /* 0x008fe60003f05270 */
[C---:B------:R-:W-:Y:S01]  /*4900*/  @!P1 IMAD.HI.U32 R11, R8.reuse, R11, RZ ;  /* 0x0000000b080b9227 */ /* 0x040fe200078e00ff */
[----:B------:R-:W-:Y:S04]  /*4910*/  @!P1 SHF.R.U32.HI R14, RZ, R15, R14 ;  /* 0x0000000fff0e9219 */ /* 0x000fe8000001160e */
[----:B-----5:R-:W-:Y:S01]  /*4920*/  @!P1 SHF.R.U32.HI R9, RZ, R0, R11 ;  /* 0x00000000ff099219 */ /* 0x020fe2000001160b */
[----:B------:R-:W-:Y:S01]  /*4930*/  SYNCS.ARRIVE.TRANS64.RED.A1T0 RZ, [UR8], RZ ;  /* 0x000000ffffff79a7 */ /* 0x000fe20008100408 */
[----:B------:R-:W-:Y:S02]  /*4940*/  @!P1 SEL R14, R13, R14, !P2 ;  /* 0x0000000e0d0e9207 */ /* 0x000fe40005000000 */
[----:B------:R-:W-:Y:S01]  /*4950*/  @!P1 SEL R9, R8, R9, !P0 ;  /* 0x0000000908099207 */ /* 0x000fe20004000000 */
[----:B------:R-:W1:Y:S04]  /*4960*/  SYNCS.PHASECHK.TRANS64.TRYWAIT P5, [UR7+0x98], R12 ;  /* 0x0000980cff0075a7 */ /* 0x000e6800080a1107 */
[----:B------:R-:W-:Y:S02]  /*4970*/  @!P1 IMAD.IADD R0, R9, 0x1, -R14 ;  /* 0x0000000109009824 */ /* 0x000fe400078e0a0e */
[----:B------:R-:W-:Y:S02]  /*4980*/  @!P1 IMAD.IADD R9, R14, 0x1, -R9 ;  /* 0x000000010e099824 */ /* 0x000fe400078e0a09 */
[----:B------:R-:W-:Y:S02]  /*4990*/  @!P1 IMAD R13, R0, R3, R13 ;  /* 0x00000003000d9224 */ /* 0x000fe400078e020d */
[----:B------:R-:W-:Y:S01]  /*49a0*/  @!P1 IMAD R8, R9, R10, R8 ;  /* 0x0000000a09089224 */ /* 0x000fe200078e0208 */
[----:B-1----:R-:W-:Y:S06]  /*49b0*/  @!P5 BRA `(.L_x_81) ;  /* 0x0000006c00c0d947 */ /* 0x002fec0003800000 */
.L_x_171:
[----:B-1----:R-:W-:Y:S01]  /*49c0*/  @!P4 IADD3 R3, P0, PT, R32, 0x580, RZ ;  /* 0x000005802003c810 */ /* 0x002fe20007f1e0ff */
[----:B------:R-:W-:Y:S01]  /*49d0*/  VOTEU.ALL UP1, P4 ;  /* 0x0000000000ff7886 */ /* 0x000fe20002020000 */
[----:B------:R-:W-:Y:S01]  /*49e0*/  UMOV UR18, 0x0 ;  /* 0x0000000000127882 */ /* 0x000fe20000000000 */
[----:B------:R-:W-:Y:S01]  /*49f0*/  UMOV UR19, 0x10000000 ;  /* 0x1000000000137882 */ /* 0x000fe20000000000 */
[----:B------:R-:W-:Y:S01]  /*4a00*/  @!P4 R2UR UR9, R3 ;  /* 0x000000000309c2ca */ /* 0x000fe200000e0000 */
[----:B------:R-:W-:Y:S01]  /*4a10*/  @!P4 IMAD.X R0, RZ, RZ, R33, P0 ;  /* 0x000000ffff00c224 */ /* 0x000fe200000e0621 */
[----:B------:R-:W-:Y:S01]  /*4a20*/  @!UP1 UIADD3 UR10, UPT, UPT, UR34, 0xc0, URZ ;  /* 0x000000c0220a9890 */ /* 0x000fe2000fffe0ff */
[----:B------:R-:W-:Y:S01]  /*4a30*/  ISETP.NE.AND P0, PT, R30, 0x2, PT ;  /* 0x000000021e00780c */ /* 0x000fe20003f05270 */
[----:B------:R-:W-:Y:S01]  /*4a40*/  UMOV UR11, UR35 ;  /* 0x00000023000b7c82 */ /* 0x000fe20008000000 */
[----:B------:R-:W-:Y:S01]  /*4a50*/  UMOV UR12, UR52 ;  /* 0x00000034000c7c82 */ /* 0x000fe20008000000 */
[----:B------:R-:W-:Y:S01]  /*4a60*/  @!P4 R2UR UR8, R0 ;  /* 0x000000000008c2ca */ /* 0x000fe200000e0000 */
[----:B------:R-:W-:Y:S01]  /*4a70*/  IMAD.IADD R20, R8, 0x1, R154 ;  /* 0x0000000108147824 */ /* 0x000fe200078e029a */
[----:B------:R-:W-:Y:S01]  /*4a80*/  @P3 R2UR UR52, R28 ;  /* 0x000000001c3432ca */ /* 0x000fe200000e0000 */
[----:B------:R-:W-:Y:S01]  /*4a90*/  IMAD.IADD R21, R13, 0x1, R156 ;  /* 0x000000010d157824 */ /* 0x000fe200078e029c */
[----:B------:R-:W-:Y:S02]  /*4aa0*/  SEL R0, RZ, 0x1, P0 ;  /* 0x00000001ff007807 */ /* 0x000fe40000000000 */
[----:B------:R-:W-:Y:S01]  /*4ab0*/  LOP3.LUT R31, R31, 0x1, RZ, 0x3c, !PT ;  /* 0x000000011f1f7812 */ /* 0x000fe200078e3cff */
[----:B------:R-:W-:Y:S01]  /*4ac0*/  IMAD.U32 R10, RZ, RZ, UR9 ;  /* 0x00000009ff0a7e24 */ /* 0x000fe2000f8e00ff */
[----:B------:R-:W-:Y:S01]  /*4ad0*/  @!UP1 UIADD3 UR9, UPT, UPT, UR7, 0x78, URZ ;  /* 0x0000007807099890 */ /* 0x000fe2000fffe0ff */
[----:B------:R-:W-:Y:S02]  /*4ae0*/  LOP3.LUT R29, R29, R0, RZ, 0x3c, !PT ;  /* 0x000000001d1d7212 */ /* 0x000fe400078e3cff */
[----:B------:R-:W-:Y:S02]  /*4af0*/  SEL R30, R30, RZ, P0 ;  /* 0x000000ff1e1e7207 */ /* 0x000fe40000000000 */
[----:B------:R-:W-:Y:S01]  /*4b00*/  IMAD.U32 R11, RZ, RZ, UR8 ;  /* 0x00000008ff0b7e24 */ /* 0x000fe2000f8e00ff */
[----:B------:R-:W-:Y:S01]  /*4b10*/  @!P4 R2UR UR14, R10 ;  /* 0x000000000a0ec2ca */ /* 0x000fe200000e0000 */
[----:B------:R-:W-:Y:S01]  /*4b20*/  @!UP1 UIADD3 UR8, UPT, UPT, UR7, 0xc400, URZ ;  /* 0x0000c40007089890 */ /* 0x000fe2000fffe0ff */
[----:B------:R-:W-:Y:S02]  /*4b30*/  VOTEU.ALL UP1, P4 ;  /* 0x0000000000ff7886 */ /* 0x000fe40002020000 */
[----:B------:R-:W-:Y:S11]  /*4b40*/  @!P4 R2UR UR15, R11 ;  /* 0x000000000b0fc2ca */ /* 0x000ff600000e0000 */
[----:B------:R-:W-:Y:S02]  /*4b50*/  @!UPT UIADD3 URZ, UPT, UPT, URZ, URZ, URZ ;  /* 0x000000fffffff290 */ /* 0x000fe4000fffe0ff */
[----:B------:R2:W-:Y:S01]  /*4b60*/  @!UP1 UTMALDG.3D [UR8], [UR14], desc[UR18] ;  /* 0x000012080e0095b4 */ /* 0x0005e20008011000 */
[----:B------:R2:W-:Y:S01]  /*4b70*/  @!P4 SYNCS.ARRIVE.TRANS64.RED.A0TR RZ, [UR7+0x78], R23 ;  /* 0x00007817ffffc9a7 */ /* 0x0005e20008300407 */
[----:B------:R-:W-:Y:S01]  /*4b80*/  UPLOP3.LUT UP1, UPT, UPT, UPT, UPT, 0x80, 0x8 ;  /* 0x000000000008789c */ /* 0x000fe20003f2f070 */
[----:B------:R-:W-:Y:S01]  /*4b90*/  SYNCS.ARRIVE.TRANS64.RED.A1T0 RZ, [UR13], RZ ;  /* 0x000000ffffff79a7 */ /* 0x000fe2000810040d */
[----:B------:R-:W-:Y:S09]  /*4ba0*/  @P3 BRA `(.L_x_82) ;  /* 0xfffffff000903947 */ /* 0x000ff2000383ffff */
[----:B------:R-:W-:-:S04]  /*4bb0*/  SHF.L.U32 R3, R31, 0x1f, RZ ;  /* 0x0000001f1f037819 */ /* 0x000fc800000006ff */
[----:B------:R-:W1:Y:S02]  /*4bc0*/  SYNCS.PHASECHK.TRANS64.TRYWAIT P0, [UR7+0x80], R3 ;  /* 0x00008003ff0075a7 */ /* 0x000e640008001107 */
[----:B-1----:R-:W-:Y:S05]  /*4bd0*/  @!P0 BRA `(.L_x_83) ;  /* 0x0000006c00508947 */ /* 0x002fea0003800000 */
.L_x_173:
[----:B------:R-:W3:Y:S02]  /*4be0*/  SYNCS.PHASECHK.TRANS64.TRYWAIT P0, [UR7+0x88], R3 ;  /* 0x00008803ff0075a7 */ /* 0x000ee40008001107 */
[----:B---3--:R-:W-:Y:S05]  /*4bf0*/  @!P0 BRA `(.L_x_84) ;  /* 0x0000006c00608947 */ /* 0x008fea0003800000 */
.L_x_175:
[----:B------:R-:W3:Y:S02]  /*4c00*/  SYNCS.PHASECHK.TRANS64.TRYWAIT P0, [UR7+0x90], R3 ;  /* 0x00009003ff0075a7 */ /* 0x000ee40008001107 */
[----:B---3--:R-:W-:Y:S05]  /*4c10*/  @!P0 BRA `(.L_x_85) ;  /* 0x0000006c00708947 */ /* 0x008fea0003800000 */
.L_x_177:
[----:B-1----:R-:W-:-:S07]  /*4c20*/  MOV R0, UR7 ;  /* 0x0000000700007c02 */ /* 0x002fce0008000f00 */
.L_x_86:
[----:B-1----:R-:W-:-:S04]  /*4c30*/  SHF.L.U32 R3, R31, 0x1f, RZ ;  /* 0x0000001f1f037819 */ /* 0x002fc800000006ff */
[----:B------:R1:W3:Y:S03]  /*4c40*/  SYNCS.PHASECHK.TRANS64.TRYWAIT P0, [R0+URZ+0x98], R3 ;  /* 0x00009803000075a7 */ /* 0x0002e600080011ff */
[----:B---3--:R-:W-:Y:S05]  /*4c50*/  @!P0 NANOSLEEP.SYNCS 0x989680 ;  /* 0x009896800000895d */ /* 0x008fea0003900000 */
[----:B------:R-:W3:Y:S02]  /*4c60*/  @!P0 SYNCS.PHASECHK.TRANS64 P0, [R0+URZ+0x98], R3 ;  /* 0x00009803000085a7 */ /* 0x000ee400080010ff */
[----:B--23--:R-:W-:Y:S05]  /*4c70*/  @P0 EXIT ;  /* 0x000000000000094d */ /* 0x00cfea0003800000 */
[----:B------:R-:W-:Y:S05]  /*4c80*/  BRA `(.L_x_86) ;  /* 0xfffffffc00e87947 */ /* 0x000fea000383ffff */
.L_x_71:
[----:B------:R-:W-:-:S06]  /*4c90*/  UISETP.GE.AND UP1, UPT, UR8, 0x4, UPT ;  /* 0x000000040800788c */ /* 0x000fcc000bf26270 */
[----:B------:R-:W-:-:S13]  /*4ca0*/  PLOP3.LUT P0, PT, PT, PT, UP1, 0x80, 0x8 ;  /* 0x000000000008781c */ /* 0x000fda0003f0f018 */
[----:B------:R-:W-:Y:S05]  /*4cb0*/  @!P0 EXIT ;  /* 0x000000000000894d */ /* 0x000fea0003800000 */
[----:B------:R-:W-:Y:S01]  /*4cc0*/  BAR.SYNC.DEFER_BLOCKING 0x6, 0xa0 ;  /* 0x0182800000007b1d */ /* 0x000fe20000010000 */
[C---:B------:R-:W-:Y:S01]  /*4cd0*/  IMAD.SHL.U32 R3, R170.reuse, 0x40, RZ ;  /* 0x00000040aa037824 */ /* 0x040fe200078e00ff */
[C---:B------:R-:W-:Y:S01]  /*4ce0*/  LOP3.LUT R161, R170.reuse, 0x1, RZ, 0xc0, !PT ;  /* 0x00000001aaa17812 */ /* 0x040fe200078ec0ff */
[C---:B------:R-:W-:Y:S02]  /*4cf0*/  IMAD.U32 R79, R170.reuse, 0x10000, RZ ;  /* 0x00010000aa4f7824 */ /* 0x040fe400078e00ff */
[----:B------:R-:W-:Y:S02]  /*4d00*/  HFMA2 R167, -RZ, RZ, 0, 5.9604644775390625e-08 ;  /* 0x00000001ffa77431 */ /* 0x000fe400000001ff */
[C---:B------:R-:W-:Y:S01]  /*4d10*/  IMAD.SHL.U32 R160, R170.reuse, 0x8, RZ ;  /* 0x00000008aaa07824 */ /* 0x040fe200078e00ff */
[----:B------:R-:W-:Y:S01]  /*4d20*/  UMOV UR36, 0x400 ;  /* 0x0000040000247882 */ /* 0x000fe20000000000 */
[----:B------:R-:W1:Y:S01]  /*4d30*/  LDC R159, c[0x0][0x370] ;  /* 0x0000dc00ff9f7b82 */ /* 0x000e620000000800 */
[----:B------:R-:W-:Y:S01]  /*4d40*/  ULEA UR36, UR37, UR36, 0x18 ;  /* 0x0000002425247291 */ /* 0x000fe2000f8ec0ff */
[----:B------:R-:W-:Y:S01]  /*4d50*/  ISETP.NE.U32.AND P0, PT, R161, 0x1, PT ;  /* 0x00000001a100780c */ /* 0x000fe20003f05070 */
[----:B------:R-:W-:Y:S01]  /*4d60*/  IMAD.MOV.U32 R169, RZ, RZ, 0x2 ;  /* 0x00000002ffa97424 */ /* 0x000fe200078e00ff */
[----:B------:R-:W-:Y:S01]  /*4d70*/  LOP3.LUT R5, R3, 0x1c0, RZ, 0xc0, !PT ;  /* 0x000001c003057812 */ /* 0x000fe200078ec0ff */
[----:B------:R-:W-:Y:S01]  /*4d80*/  UIADD3 UR4, UPT, UPT, UR36, 0x400, URZ ;  /* 0x0000040024047890 */ /* 0x000fe2000fffe0ff */
[----:B------:R-:W-:Y:S01]  /*4d90*/  LOP3.LUT R79, R79, 0x600000, RZ, 0xc0, !PT ;  /* 0x006000004f4f7812 */ /* 0x000fe200078ec0ff */
[----:B------:R-:W-:Y:S01]  /*4da0*/  IMAD.MOV.U32 R168, RZ, RZ, 0x4 ;  /* 0x00000004ffa87424 */ /* 0x000fe200078e00ff */
[----:B------:R-:W2:Y:S01]  /*4db0*/  LDC R74, c[0x0][0xb0c] ;  /* 0x0002c300ff4a7b82 */ /* 0x000ea20000000800 */
[----:B------:R-:W-:Y:S01]  /*4dc0*/  R2P PR, R170, 0x6 ;  /* 0x00000006aa007804 */ /* 0x000fe20000000000 */
[----:B------:R-:W-:Y:S01]  /*4dd0*/  IMAD.MOV.U32 R76, RZ, RZ, RZ ;  /* 0x000000ffff4c7224 */ /* 0x000fe200078e00ff */
[----:B------:R-:W-:Y:S01]  /*4de0*/  LOP3.LUT R160, R5, 0x38, R160, 0xf8, !PT ;  /* 0x0000003805a07812 */ /* 0x000fe200078ef8a0 */
[----:B------:R-:W-:Y:S01]  /*4df0*/  IMAD.MOV.U32 R166, RZ, RZ, RZ ;  /* 0x000000ffffa67224 */ /* 0x000fe200078e00ff */
[----:B------:R-:W-:Y:S01]  /*4e00*/  P2R R2, PR, RZ, 0x1 ;  /* 0x00000001ff027803 */ /* 0x000fe20000000000 */
[----:B------:R-:W-:Y:S01]  /*4e10*/  IMAD.MOV.U32 R173, RZ, RZ, RZ ;  /* 0x000000ffffad7224 */ /* 0x000fe200078e00ff */
[----:B------:R-:W-:Y:S01]  /*4e20*/  LOP3.LUT R160, R160, 0x1e00, R3, 0xf8, !PT ;  /* 0x00001e00a0a07812 */ /* 0x000fe200078ef803 */
[----:B------:R-:W4:Y:S01]  /*4e30*/  LDC R157, c[0x0][0xb20] ;  /* 0x0002c800ff9d7b82 */ /* 0x000f220000000800 */
[----:B------:R-:W3:Y:S01]  /*4e40*/  LDS R0, [UR36+0x140] ;  /* 0x00014024ff007984 */ /* 0x000ee20008000800 */
[----:B------:R-:W-:Y:S01]  /*4e50*/  LOP3.LUT R170, R170, 0x60, RZ, 0xc0, !PT ;  /* 0x00000060aaaa7812 */ /* 0x000fe200078ec0ff */
[----:B------:R-:W-:Y:S01]  /*4e60*/  IMAD.U32 R163, RZ, RZ, UR4 ;  /* 0x00000004ffa37e24 */ /* 0x000fe2000f8e00ff */
[----:B------:R-:W-:Y:S01]  /*4e70*/  MOV R165, RZ ;  /* 0x000000ff00a57202 */ /* 0x000fe20000000f00 */
[----:B------:R-:W1:Y:S01]  /*4e80*/  LDCU.64 UR54, c[0x0][0x348] ;  /* 0x00006900ff3677ac */ /* 0x000e620008000a00 */
[----:B------:R-:W-:-:S02]  /*4e90*/  SEL R169, R169, 0xfffffffe, !P1 ;  /* 0xfffffffea9a97807 */ /* 0x000fc40004800000 */
[----:B------:R-:W1:Y:S01]  /*4ea0*/  LDC R73, c[0x0][0xb30] ;  /* 0x0002cc00ff497b82 */ /* 0x000e620000000800 */
[----:B------:R-:W-:Y:S01]  /*4eb0*/  SEL R168, R168, 0xfffffffc, !P2 ;  /* 0xfffffffca8a87807 */ /* 0x000fe20005000000 */
[----:B------:R-:W1:Y:S01]  /*4ec0*/  LDCU.64 UR38, c[0x0][0x888] ;  /* 0x00011100ff2677ac */ /* 0x000e620008000a00 */
[----:B------:R-:W1:Y:S05]  /*4ed0*/  LDCU.64 UR44, c[0x0][0x890] ;  /* 0x00011200ff2c77ac */ /* 0x000e6a0008000a00 */
[----:B------:R-:W1:Y:S01]  /*4ee0*/  LDC.64 R152, c[0x0][0xb10] ;  /* 0x0002c400ff987b82 */ /* 0x000e620000000a00 */
[----:B------:R-:W-:Y:S01]  /*4ef0*/  UMOV UR48, URZ ;  /* 0x000000ff00307c82 */ /* 0x000fe20008000000 */
[----:B------:R-:W-:-:S06]  /*4f00*/  UMOV UR50, URZ ;  /* 0x000000ff00327c82 */ /* 0x000fcc0008000000 */
[----:B------:R-:W1:Y:S08]  /*4f10*/  LDC.64 R70, c[0x0][0xb18] ;  /* 0x0002c600ff467b82 */ /* 0x000e700000000a00 */
[----:B------:R-:W1:Y:S08]  /*4f20*/  LDC.64 R68, c[0x0][0xb28] ;  /* 0x0002ca00ff447b82 */ /* 0x000e700000000a00 */
[----:B------:R-:W1:Y:S01]  /*4f30*/  LDC.64 R150, c[0x0][0x8b0] ;  /* 0x00022c00ff967b82 */ /* 0x000e620000000a00 */
[----:B---3--:R-:W-:-:S07]  /*4f40*/  IMAD.IADD R79, R0, 0x1, R79 ;  /* 0x00000001004f7824 */ /* 0x008fce00078e024f */
[----:B------:R-:W3:Y:S08]  /*4f50*/  LDC.64 R148, c[0x0][0x8a8] ;  /* 0x00022a00ff947b82 */ /* 0x000ef00000000a00 */
[----:B--2-4-:R-:W1:Y:S02]  /*4f60*/  LDC R158, c[0x0][0x374] ;  /* 0x0000dd00ff9e7b82 */ /* 0x014e640000000800 */
.L_x_130:
[----:B------:R-:W-:Y:S02]  /*4f70*/  LEA R0, R173, UR36, 0x3 ;  /* 0x00000024ad007c11 */ /* 0x000fe4000f8e18ff */
[----:B------:R-:W-:Y:S02]  /*4f80*/  SHF.L.U32 R3, R165, 0x1f, RZ ;  /* 0x0000001fa5037819 */ /* 0x000fe400000006ff */
[----:B-1----:R-:W-:Y:S02]  /*4f90*/  LEA R16, R173, UR36, 0x4 ;  /* 0x00000024ad107c11 */ /* 0x002fe4000f8e20ff */
[----:B------:R-:W2:Y:S02]  /*4fa0*/  SYNCS.PHASECHK.TRANS64.TRYWAIT P0, [R0+URZ+0xb0], R3 ;  /* 0x0000b003000075a7 */ /* 0x000ea400080011ff */
[----:B--23--:R-:W-:Y:S05]  /*4fb0*/  @!P0 BRA `(.L_x_87) ;  /* 0x0000006800a08947 */ /* 0x00cfea0003800000 */
.L_x_178:
[----:B------:R-:W4:Y:S01]  /*4fc0*/  LDC.64 R12, c[0x0][0xb10] ;  /* 0x0002c400ff0c7b82 */ /* 0x000f220000000a00 */
[----:B------:R-:W3:Y:S01]  /*4fd0*/  LDS.128 R16, [R16+0x120] ;  /* 0x0001200010107984 */ /* 0x000ee20000000c00 */
[----:B-1----:R-:W-:Y:S01]  /*4fe0*/  ISETP.NE.AND P1, PT, R73, 0x1, PT ;  /* 0x000000014900780c */ /* 0x002fe20003f25270 */
[----:B--2---:R-:W-:Y:S01]  /*4ff0*/  VIADD R0, R0, 0xc0 ;  /* 0x000000c000007836 */ /* 0x004fe20000000000 */
[----:B------:R-:W-:Y:S04]  /*5000*/  ISETP.GE.AND P0, PT, R72, 0x1, PT ;  /* 0x000000014800780c */ /* 0x000fe80003f06270 */
[----:B------:R-:W1:Y:S01]  /*5010*/  LDC.64 R10, c[0x0][0xb18] ;  /* 0x0002c600ff0a7b82 */ /* 0x000e620000000a00 */
[----:B------:R-:W-:Y:S01]  /*5020*/  PRMT R0, RZ, 0x654, R0 ;  /* 0x00000654ff007816 */ /* 0x000fe20000000000 */
[----:B------:R-:W-:Y:S01]  /*5030*/  @!PT LDS RZ, [RZ] ;  /* 0x00000000fffff984 */ /* 0x000fe20000000800 */
[----:B------:R-:W-:Y:S01]  /*5040*/  @!PT LDS RZ, [RZ] ;  /* 0x00000000fffff984 */ /* 0x000fe20000000800 */
[----:B------:R-:W-:Y:S01]  /*5050*/  @!PT LDS RZ, [RZ] ;  /* 0x00000000fffff984 */ /* 0x000fe20000000800 */
[----:B------:R-:W-:Y:S01]  /*5060*/  @!PT LDS RZ, [RZ] ;  /* 0x00000000fffff984 */ /* 0x000fe20000000800 */
[----:B------:R2:W-:Y:S06]  /*5070*/  MEMBAR.ALL.CTA ;  /* 0x0000000000007992 */ /* 0x0005ec0000008000 */
[----:B--2---:R-:W2:Y:S01]  /*5080*/  FENCE.VIEW.ASYNC.S ;  /* 0x00000000000073c6 */ /* 0x004ea20000000000 */
[----:B------:R-:W1:Y:S08]  /*5090*/  @!P1 LDC R14, c[0x0][0xb20] ;  /* 0x0002c800ff0e9b82 */ /* 0x000e700000000800 */
[----:B------:R-:W1:Y:S01]  /*50a0*/  @!P1 LDC R9, c[0x0][0xb0c] ;  /* 0x0002c300ff099b82 */ /* 0x000e620000000800 */
[----:B--2---:R2:W-:Y:S01]  /*50b0*/  SYNCS.ARRIVE.TRANS64.RED.A1T0 RZ, [R0+URZ], RZ ;  /* 0x000000ff00ff79a7 */ /* 0x0045e200081004ff */
[----:B---3--:R-:W-:Y:S04]  /*50c0*/  LOP3.LUT P4, RZ, R18, 0x1, RZ, 0xc0, !PT ;  /* 0x0000000112ff7812 */ /* 0x008fe8000788c0ff */
[----:B------:R-:W-:Y:S09]  /*50d0*/  P2R R171, PR, RZ, 0x10 ;  /* 0x00000010ffab7803 */ /* 0x000ff20000000000 */
[----:B------:R-:W-:Y:S02]  /*50e0*/  @P4 MOV R77, R16 ;  /* 0x00000010004d4202 */ /* 0x000fe40000000f00 */
[----:B------:R-:W-:Y:S01]  /*50f0*/  @P4 LOP3.LUT R75, R17, 0xffff, RZ, 0xc0, !PT ;  /* 0x0000ffff114b4812 */ /* 0x000fe200078ec0ff */
[----:B--2-4-:R-:W-:Y:S06]  /*5100*/  @!P0 BRA `(.L_x_88) ;  /* 0x0000000000a48947 */ /* 0x014fec0003800000 */
[----:B------:R-:W-:Y:S01]  /*5110*/  IMAD.HI.U32 R24, R158, R71, RZ ;  /* 0x000000479e187227 */ /* 0x000fe200078e00ff */
[----:B------:R-:W-:Y:S02]  /*5120*/  ISETP.NE.AND P0, PT, R70, 0x1, PT ;  /* 0x000000014600780c */ /* 0x000fe40003f05270 */
[----:B------:R-:W-:Y:S01]  /*5130*/  ISETP.NE.AND P2, PT, R72, 0x1, PT ;  /* 0x000000014800780c */ /* 0x000fe20003f45270 */
[-C--:B------:R-:W-:Y:S01]  /*5140*/  IMAD.HI.U32 R22, R159, R152.reuse, RZ ;  /* 0x000000989f167227 */ /* 0x080fe200078e00ff */
[----:B------:R-:W-:Y:S02]  /*5150*/  SHF.R.U32.HI R23, RZ, R157, R24 ;  /* 0x0000009dff177219 */ /* 0x000fe40000011618 */
[----:B------:R-:W-:Y:S01]  /*5160*/  ISETP.NE.AND P3, PT, R74, 0x1, PT ;  /* 0x000000014a00780c */ /* 0x000fe20003f65270 */
[----:B------:R-:W-:Y:S01]  /*5170*/  IMAD.HI.U32 R28, R75, R71, RZ ;  /* 0x000000474b1c7227 */ /* 0x000fe200078e00ff */
[----:B------:R-:W-:Y:S02]  /*5180*/  SHF.R.U32.HI R22, RZ, R153, R22 ;  /* 0x00000099ff167219 */ /* 0x000fe40000011616 */
[----:B------:R-:W-:Y:S01]  /*5190*/  SEL R3, R158, R23, !P0 ;  /* 0x000000179e037207 */ /* 0x000fe20004000000 */
[----:B------:R-:W-:Y:S01]  /*51a0*/  IMAD.HI.U32 R26, R77, R152, RZ ;  /* 0x000000984d1a7227 */ /* 0x000fe200078e00ff */
[----:B------:R-:W-:Y:S03]  /*51b0*/  SEL R7, R159, R22, !P3 ;  /* 0x000000169f077207 */ /* 0x000fe60005800000 */
[-C--:B------:R-:W-:Y:S01]  /*51c0*/  IMAD.HI.U32 R22, R3, R68.reuse, RZ ;  /* 0x0000004403167227 */ /* 0x080fe200078e00ff */
[----:B------:R-:W-:Y:S03]  /*51d0*/  SHF.R.U32.HI R26, RZ, R153, R26 ;  /* 0x00000099ff1a7219 */ /* 0x000fe6000001161a */
[----:B------:R-:W-:Y:S01]  /*51e0*/  IMAD.HI.U32 R24, R7, R68, RZ ;  /* 0x0000004407187227 */ /* 0x000fe200078e00ff */
[----:B------:R-:W-:Y:S02]  /*51f0*/  @P2 SHF.R.U32.HI R3, RZ, R69, R22 ;  /* 0x00000045ff032219 */ /* 0x000fe40000011616 */
[----:B------:R-:W-:Y:S02]  /*5200*/  SHF.R.U32.HI R22, RZ, R157, R28 ;  /* 0x0000009dff167219 */ /* 0x000fe4000001161c */
[----:B------:R-:W-:Y:S01]  /*5210*/  @P2 SHF.R.U32.HI R7, RZ, R69, R24 ;  /* 0x00000045ff072219 */ /* 0x000fe20000011618 */
[C---:B------:R-:W-:Y:S01]  /*5220*/  IMAD R2, R72.reuse, R3, RZ ;  /* 0x0000000348027224 */ /* 0x040fe200078e02ff */
[----:B------:R-:W-:Y:S02]  /*5230*/  SEL R5, R75, R22, !P0 ;  /* 0x000000164b057207 */ /* 0x000fe40004000000 */
[----:B------:R-:W-:Y:S01]  /*5240*/  SEL R3, R77, R26, !P3 ;  /* 0x0000001a4d037207 */ /* 0x000fe20005800000 */
[----:B------:R-:W-:Y:S01]  /*5250*/  IMAD R4, R72, R7, RZ ;  /* 0x0000000748047224 */ /* 0x000fe200078e02ff */
[C---:B------:R-:W-:Y:S01]  /*5260*/  ISETP.GE.AND P0, PT, R5.reuse, R2, PT ;  /* 0x000000020500720c */ /* 0x040fe20003f06270 */
[----:B------:R-:W-:Y:S03]  /*5270*/  IMAD.HI.U32 R6, R5, R68, RZ ;  /* 0x0000004405067227 */ /* 0x000fe600078e00ff */
[----:B------:R-:W-:Y:S01]  /*5280*/  ISETP.GE.OR P0, PT, R3, R4, P0 ;  /* 0x000000040300720c */ /* 0x000fe20000706670 */
[----:B------:R-:W-:Y:S01]  /*5290*/  IMAD.MOV R4, RZ, RZ, -R3 ;  /* 0x000000ffff047224 */ /* 0x000fe200078e0a03 */
[-C--:B------:R-:W-:Y:S03]  /*52a0*/  SHF.R.U32.HI R6, RZ, R69.reuse, R6 ;  /* 0x00000045ff067219 */ /* 0x080fe60000011606 */
[----:B------:R-:W-:Y:S01]  /*52b0*/  IMAD R77, R74, R4, R77 ;  /* 0x000000044a4d7224 */ /* 0x000fe200078e024d */
[----:B------:R-:W-:Y:S05]  /*52c0*/  SEL R15, R5, R6, !P2 ;  /* 0x00000006050f7207 */ /* 0x000fea0005000000 */
[----:B------:R-:W-:Y:S02]  /*52d0*/  IMAD.MOV R6, RZ, RZ, -R15 ;  /* 0x000000ffff067224 */ /* 0x000fe400078e0a0f */
[C---:B------:R-:W-:Y:S04]  /*52e0*/  @!P0 IMAD.HI.U32 R2, R3.reuse, R68, RZ ;  /* 0x0000004403028227 */ /* 0x040fe800078e00ff */
[----:B------:R-:W-:Y:S01]  /*52f0*/  IMAD R6, R72, R6, R5 ;  /* 0x0000000648067224 */ /* 0x000fe200078e0205 */
[----:B------:R-:W-:Y:S04]  /*5300*/  @!P0 SHF.R.U32.HI R2, RZ, R69, R2 ;  /* 0x00000045ff028219 */ /* 0x000fe80000011602 */
[----:B------:R-:W-:Y:S02]  /*5310*/  @!P0 SEL R0, R3, R2, !P2 ;  /* 0x0000000203008207 */ /* 0x000fe40005000000 */
[----:B------:R-:W-:Y:S02]  /*5320*/  IADD3 R2, PT, PT, -R5, RZ, RZ ;  /* 0x000000ff05027210 */ /* 0x000fe40007ffe1ff */
[----:B------:R-:W-:Y:S01]  /*5330*/  @!P0 IADD3 R8, PT, PT, R15, -R0, RZ ;  /* 0x800000000f088210 */ /* 0x000fe20007ffe0ff */
[----:B------:R-:W-:Y:S02]  /*5340*/  @!P0 IMAD R0, R7, R6, R0 ;  /* 0x0000000607008224 */ /* 0x000fe400078e0200 */
[----:B------:R-:W-:Y:S02]  /*5350*/  IMAD R75, R70, R2, R75 ;  /* 0x00000002464b7224 */ /* 0x000fe400078e024b */
[----:B------:R-:W-:Y:S02]  /*5360*/  @!P0 IMAD R5, R8, R72, R3 ;  /* 0x0000004808058224 */ /* 0x000fe400078e0203 */
[----:B------:R-:W-:Y:S04]  /*5370*/  @!P0 IMAD.MOV.U32 R3, RZ, RZ, R0 ;  /* 0x000000ffff038224 */ /* 0x000fe800078e0000 */
[----:B------:R-:W-:Y:S02]  /*5380*/  IMAD R77, R3, R74, R77 ;  /* 0x0000004a034d7224 */ /* 0x000fe400078e024d */
[----:B------:R-:W-:Y:S07]  /*5390*/  IMAD R75, R5, R70, R75 ;  /* 0x00000046054b7224 */ /* 0x000fee00078e024b */
.L_x_88:
[----:B-1----:R-:W-:Y:S01]  /*53a0*/  @!P1 ISETP.NE.AND P0, PT, R10, 0x1, PT ;  /* 0x000000010a00980c */ /* 0x002fe20003f05270 */
[----:B------:R-:W-:Y:S01]  /*53b0*/  @!P1 IMAD.HI.U32 R3, R75, R11, RZ ;  /* 0x0000000b4b039227 */ /* 0x000fe200078e00ff */
[----:B------:R-:W-:Y:S01]  /*53c0*/  R2UR UR42, R21 ;  /* 0x00000000152a72ca */ /* 0x000fe200000e0000 */
[----:B------:R-:W-:Y:S01]  /*53d0*/  BSSY.RECONVERGENT B6, `(.L_x_89) ;  /* 0x0000031000067945 */ /* 0x000fe20003800200 */
[----:B------:R-:W-:Y:S01]  /*53e0*/  R2UR UR41, R20 ;  /* 0x00000000142972ca */ /* 0x000fe200000e0000 */
[----:B------:R-:W-:Y:S01]  /*53f0*/  @!P1 IMAD.HI.U32 R0, R77, R12, RZ ;  /* 0x0000000c4d009227 */ /* 0x000fe200078e00ff */
[----:B------:R-:W-:Y:S02]  /*5400*/  @!P1 SHF.R.U32.HI R2, RZ, R14, R3 ;  /* 0x0000000eff029219 */ /* 0x000fe40000011603 */
[----:B------:R-:W-:Y:S01]  /*5410*/  @!P1 ISETP.NE.AND P2, PT, R9, 0x1, PT ;  /* 0x000000010900980c */ /* 0x000fe20003f45270 */
[----:B------:R-:W-:Y:S01]  /*5420*/  VIADD R173, R173, 0x1 ;  /* 0x00000001adad7836 */ /* 0x000fe20000000000 */
[----:B------:R-:W-:Y:S02]  /*5430*/  @!P1 SEL R2, R75, R2, !P0 ;  /* 0x000000024b029207 */ /* 0x000fe40004000000 */
[----:B------:R-:W-:Y:S02]  /*5440*/  @!P1 SHF.R.U32.HI R0, RZ, R13, R0 ;  /* 0x0000000dff009219 */ /* 0x000fe40000011600 */
[----:B------:R-:W-:Y:S01]  /*5450*/  LOP3.LUT P0, RZ, R163, 0x3f0, RZ, 0xc0, !PT ;  /* 0x000003f0a3ff7812 */ /* 0x000fe2000780c0ff */
[----:B------:R-:W-:Y:S01]  /*5460*/  USHF.L.U32 UR42, UR42, 0x7, URZ ;  /* 0x000000072a2a7899 */ /* 0x000fe200080006ff */
[----:B------:R-:W-:Y:S01]  /*5470*/  @!P1 SEL R3, R77, R0, !P2 ;  /* 0x000000004d039207 */ /* 0x000fe20005000000 */
[----:B------:R-:W-:Y:S01]  /*5480*/  USHF.L.U32 UR41, UR41, 0x8, URZ ;  /* 0x0000000829297899 */ /* 0x000fe200080006ff */
[----:B------:R-:W-:Y:S03]  /*5490*/  @P4 SHF.R.U32.HI R164, RZ, 0x10, R17 ;  /* 0x00000010ffa44819 */ /* 0x000fe60000011611 */
[----:B------:R-:W-:Y:S02]  /*54a0*/  @!P1 IMAD.IADD R0, R2, 0x1, -R3 ;  /* 0x0000000102009824 */ /* 0x000fe400078e0a03 */
[----:B------:R-:W-:Y:S02]  /*54b0*/  @!P1 IMAD.IADD R2, R3, 0x1, -R2 ;  /* 0x0000000103029824 */ /* 0x000fe400078e0a02 */
[----:B------:R-:W-:Y:S02]  /*54c0*/  @!P1 IMAD R77, R0, R9, R77 ;  /* 0x00000009004d9224 */ /* 0x000fe400078e024d */
[----:B------:R-:W-:Y:S01]  /*54d0*/  @!P1 IMAD R75, R2, R10, R75 ;  /* 0x0000000a024b9224 */ /* 0x000fe200078e024b */
[----:B------:R-:W-:Y:S06]  /*54e0*/  @!P0 BRA `(.L_x_90) ;  /* 0x00000000007c8947 */ /* 0x000fec0003800000 */
[----:B------:R-:W1:Y:S01]  /*54f0*/  LDCU.64 UR8, c[0x4][0x80] ;  /* 0x01001000ff0877ac */ /* 0x000e620008000a00 */
[----:B------:R-:W-:Y:S01]  /*5500*/  MOV R2, 0x0 ;  /* 0x0000000000027802 */ /* 0x000fe20000000f00 */
[----:B------:R-:W-:Y:S02]  /*5510*/  HFMA2 R12, -RZ, RZ, 0, 5.9604644775390625e-08 ;  /* 0x00000001ff0c7431 */ /* 0x000fe400000001ff */
[----:B------:R-:W-:Y:S01]  /*5520*/  IMAD.MOV.U32 R8, RZ, RZ, 0x70 ;  /* 0x00000070ff087424 */ /* 0x000fe200078e00ff */
[----:B------:R2:W3:Y:S01]  /*5530*/  LDC.64 R14, c[0x4][R2] ;  /* 0x01000000020e7b82 */ /* 0x0004e20000000a00 */
[----:B------:R-:W4:Y:S01]  /*5540*/  LDCU.64 UR6, c[0x4][0x88] ;  /* 0x01001100ff0677ac */ /* 0x000f220008000a00 */
[----:B------:R-:W-:Y:S01]  /*5550*/  IMAD.MOV.U32 R13, RZ, RZ, RZ ;  /* 0x000000ffff0d7224 */ /* 0x000fe200078e00ff */
[----:B------:R-:W2:Y:S01]  /*5560*/  LDCU.64 UR4, c[0x4][0x8] ;  /* 0x01000100ff0477ac */ /* 0x000ea20008000a00 */
[----:B-1----:R-:W-:Y:S01]  /*5570*/  MOV R5, UR9 ;  /* 0x0000000900057c02 */ /* 0x002fe20008000f00 */
[----:B------:R-:W-:Y:S01]  /*5580*/  IMAD.U32 R4, RZ, RZ, UR8 ;  /* 0x00000008ff047e24 */ /* 0x000fe2000f8e00ff */
[----:B----4-:R-:W-:Y:S01]  /*5590*/  MOV R7, UR7 ;  /* 0x0000000700077c02 */ /* 0x010fe20008000f00 */
[----:B------:R-:W-:Y:S01]  /*55a0*/  IMAD.U32 R6, RZ, RZ, UR6 ;  /* 0x00000006ff067e24 */ /* 0x000fe2000f8e00ff */
[----:B--2---:R-:W-:Y:S01]  /*55b0*/  MOV R11, UR5 ;  /* 0x00000005000b7c02 */ /* 0x004fe20008000f00 */
[----:B------:R-:W-:Y:S02]  /*55c0*/  IMAD.U32 R10, RZ, RZ, UR4 ;  /* 0x00000004ff0a7e24 */ /* 0x000fe4000f8e00ff */
[----:B------:R-:W-:Y:S07]  /*55d0*/  LEPC R20, `(.L_x_91) ;  /* 0x000000001014794e */ /* 0x000fee0000000000 */
[----:B---3-5:R-:W-:Y:S05]  /*55e0*/  CALL.ABS.NOINC R14 ;  /* 0x000000000e007343 */ /* 0x028fea0003c00000 */
.L_x_91:
[----:B------:R-:W1:Y:S01]  /*55f0*/  LDCU.64 UR8, c[0x4][0x80] ;  /* 0x01001000ff0877ac */ /* 0x000e620008000a00 */
[----:B------:R-:W2:Y:S01]  /*5600*/  LDC.64 R2, c[0x4][R2] ;  /* 0x0100000002027b82 */ /* 0x000ea20000000a00 */
[----:B------:R-:W-:Y:S02]  /*5610*/  HFMA2 R12, -RZ, RZ, 0, 5.9604644775390625e-08 ;  /* 0x00000001ff0c7431 */ /* 0x000fe400000001ff */
[----:B------:R-:W-:Y:S02]  /*5620*/  IMAD.MOV.U32 R8, RZ, RZ, 0x70 ;  /* 0x00000070ff087424 */ /* 0x000fe400078e00ff */
[----:B------:R-:W-:Y:S01]  /*5630*/  IMAD.MOV.U32 R13, RZ, RZ, RZ ;  /* 0x000000ffff0d7224 */ /* 0x000fe200078e00ff */
[----:B------:R-:W3:Y:S01]  /*5640*/  LDCU.64 UR6, c[0x4][0x88] ;  /* 0x01001100ff0677ac */ /* 0x000ee20008000a00 */
[----:B------:R-:W4:Y:S01]  /*5650*/  LDCU.64 UR4, c[0x4][0x8] ;  /* 0x01000100ff0477ac */ /* 0x000f220008000a00 */
[----:B-1----:R-:W-:Y:S02]  /*5660*/  MOV R4, UR8 ;  /* 0x0000000800047c02 */ /* 0x002fe40008000f00 */
[----:B------:R-:W-:Y:S02]  /*5670*/  MOV R5, UR9 ;  /* 0x0000000900057c02 */ /* 0x000fe40008000f00 */
[----:B---3--:R-:W-:Y:S01]  /*5680*/  MOV R7, UR7 ;  /* 0x0000000700077c02 */ /* 0x008fe20008000f00 */
[----:B------:R-:W-:Y:S01]  /*5690*/  IMAD.U32 R6, RZ, RZ, UR6 ;  /* 0x00000006ff067e24 */ /* 0x000fe2000f8e00ff */
[----:B----4-:R-:W-:Y:S01]  /*56a0*/  MOV R11, UR5 ;  /* 0x00000005000b7c02 */ /* 0x010fe20008000f00 */
[----:B------:R-:W-:Y:S02]  /*56b0*/  IMAD.U32 R10, RZ, RZ, UR4 ;  /* 0x00000004ff0a7e24 */ /* 0x000fe4000f8e00ff */
[----:B------:R-:W-:Y:S07]  /*56c0*/  LEPC R20, `(.L_x_90) ;  /* 0x000000001014794e */ /* 0x000fee0000000000 */
[----:B--2---:R-:W-:Y:S05]  /*56d0*/  CALL.ABS.NOINC R2 ;  /* 0x0000000002007343 */ /* 0x004fea0003c00000 */
.L_x_90:
[----:B------:R-:W-:Y:S05]  /*56e0*/  BSYNC.RECONVERGENT B6 ;  /* 0x0000000000067941 */ /* 0x000fea0003800200 */
.L_x_89:
[----:B------:R-:W-:Y:S01]  /*56f0*/  ISETP.NE.U32.AND P4, PT, R150, RZ, PT ;  /* 0x000000ff9600720c */ /* 0x000fe20003f85070 */
[----:B------:R-:W-:Y:S01]  /*5700*/  UISETP.NE.AND UP2, UPT, UR49, URZ, UPT ;  /* 0x000000ff3100728c */ /* 0x000fe2000bf45270 */
[----:B------:R-:W-:Y:S01]  /*5710*/  ISETP.NE.U32.AND P2, PT, RZ, UR38, PT ;  /* 0x00000026ff007c0c */ /* 0x000fe2000bf45070 */
[----:B------:R-:W-:Y:S01]  /*5720*/  UISETP.NE.U32.AND UP1, UPT, UR44, URZ, UPT ;  /* 0x000000ff2c00728c */ /* 0x000fe2000bf25070 */
[----:B------:R-:W-:Y:S01]  /*5730*/  ISETP.NE.AND.EX P4, PT, R151, RZ, PT, P4 ;  /* 0x000000ff9700720c */ /* 0x000fe20003f85340 */
[----:B------:R-:W-:Y:S01]  /*5740*/  UPLOP3.LUT UP0, UPT, UPT, UPT, UPT, 0x40, 0x4 ;  /* 0x000000000004789c */ /* 0x000fe20003f0e870 */
[----:B------:R-:W-:Y:S01]  /*5750*/  ISETP.NE.AND.EX P2, PT, RZ, UR39, PT, P2 ;  /* 0x00000027ff007c0c */ /* 0x000fe2000bf45320 */
[----:B------:R-:W-:Y:S01]  /*5760*/  UISETP.NE.AND.EX UP1, UPT, UR45, URZ, UPT, UP1 ;  /* 0x000000ff2d00728c */ /* 0x000fe2000bf25310 */
[----:B------:R-:W-:Y:S04]  /*5770*/  PLOP3.LUT P1, PT, PT, PT, UP2, 0x80, 0x8 ;  /* 0x000000000008781c */ /* 0x000fe80003f2f028 */
[----:B------:R-:W-:Y:S06]  /*5780*/  @UP2 UPLOP3.LUT UP0, UPT, UPT, UPT, UP1, 0x80, 0x8 ;  /* 0x000000000008289c */ /* 0x000fec0003f0f010 */
[----:B------:R-:W-:Y:S01]  /*5790*/  PLOP3.LUT P0, PT, PT, PT, UP0, 0x80, 0x8 ;  /* 0x000000000008781c */ /* 0x000fe20003f0f008 */
[----:B------:R-:W-:Y:S01]  /*57a0*/  @!UPT UIADD3 URZ, UPT, UPT, URZ, URZ, URZ ;  /* 0x000000fffffff290 */ /* 0x000fe2000fffe0ff */
[----:B------:R-:W-:Y:S11]  /*57b0*/  BRA.U !UP1, `(.L_x_92) ;  /* 0x0000000109387547 */ /* 0x000ff6000b800000 */
[----:B------:R-:W-:Y:S01]  /*57c0*/  UISETP.NE.U32.AND UP0, UPT, UR38, URZ, UPT ;  /* 0x000000ff2600728c */ /* 0x000fe2000bf05070 */
[----:B------:R-:W-:Y:S02]  /*57d0*/  HFMA2 R0, -RZ, RZ, 0, 5.9604644775390625e-08 ;  /* 0x00000001ff007431 */ /* 0x000fe400000001ff */
[----:B------:R-:W-:Y:S01]  /*57e0*/  IMAD.MOV.U32 R155, RZ, RZ, 0x1 ;  /* 0x00000001ff9b7424 */ /* 0x000fe200078e00ff */
[----:B------:R-:W-:Y:S06]  /*57f0*/  UISETP.NE.AND.EX UP0, UPT, UR39, URZ, UPT, UP0 ;  /* 0x000000ff2700728c */ /* 0x000fec000bf05300 */
[----:B------:R-:W-:Y:S05]  /*5800*/  PLOP3.LUT P3, PT, PT, PT, UP0, 0x80, 0x8 ;  /* 0x000000000008781c */ /* 0x000fea0003f6f008 */
[----:B------:R-:W1:Y:S01]  /*5810*/  @UP0 LDCU.64 UR6, c[0x0][0x888] ;  /* 0x00011100ff0607ac */ /* 0x000e620008000a00 */
[----:B------:R-:W-:Y:S07]  /*5820*/  @UP0 UIMAD UR4, UR52, UR44, URZ ;  /* 0x0000002c340402a4 */ /* 0x000fee000f8e02ff */
[----:B------:R-:W-:Y:S01]  /*5830*/  @!P3 PRMT R155, R0, 0x7610, R155 ;  /* 0x00007610009bb816 */ /* 0x000fe2000000009b */
[----:B-1----:R-:W-:Y:S03]  /*5840*/  @UP0 UIMAD.WIDE UR6, UR4, 0x4, UR6 ;  /* 0x00000004040608a5 */ /* 0x002fe6000f8e0206 */
[----:B------:R-:W1:Y:S03]  /*5850*/  @!UP0 LDCU UR4, c[0x0][0x880] ;  /* 0x00011000ff0487ac */ /* 0x000e660008000800 */
[----:B------:R-:W-:Y:S01]  /*5860*/  IMAD.U32 R2, RZ, RZ, UR6 ;  /* 0x00000006ff027e24 */ /* 0x000fe2000f8e00ff */
[----:B------:R-:W-:Y:S05]  /*5870*/  MOV R3, UR7 ;  /* 0x0000000700037c02 */ /* 0x000fea0008000f00 */
[----:B-----5:R2:W5:Y:S02]  /*5880*/  @P3 LDG.E R81, desc[UR46][R2.64] ;  /* 0x0000002e02513981 */ /* 0x020564000c1e1900 */
[----:B-12---:R-:W-:Y:S02]  /*5890*/  @!P3 IMAD.U32 R81, RZ, RZ, UR4 ;  /* 0x00000004ff51be24 */ /* 0x006fe4000f8e00ff */
.L_x_92:
[----:B------:R-:W-:Y:S05]  /*58a0*/  @!P4 BRA `(.L_x_93) ;  /* 0x000000000020c947 */ /* 0x000fea0003800000 */
[----:B------:R-:W-:Y:S04]  /*58b0*/  ISETP.NE.U32.AND P3, PT, R148, RZ, PT ;  /* 0x000000ff9400720c */ /* 0x000fe80003f65070 */
[----:B------:R-:W-:Y:S11]  /*58c0*/  ISETP.NE.AND.EX P3, PT, R149, RZ, PT, P3 ;  /* 0x000000ff9500720c */ /* 0x000ff60003f65330 */
[----:B------:R-:W-:Y:S02]  /*58d0*/  @!UPT UIADD3 URZ, UPT, UPT, URZ, URZ, URZ ;  /* 0x000000fffffff290 */ /* 0x000fe4000fffe0ff */
[----:B------:R-:W1:Y:S01]  /*58e0*/  @P3 LDC.64 R2, c[0x0][0x8a8] ;  /* 0x00022a00ff023b82 */ /* 0x000e620000000a00 */
[----:B------:R-:W-:Y:S04]  /*58f0*/  @P3 IMAD R0, R150, UR52, RZ ;  /* 0x0000003496003c24 */ /* 0x000fe8000f8e02ff */
[----:B-1----:R-:W-:Y:S05]  /*5900*/  @P3 IMAD.WIDE R2, R0, 0x4, R2 ;  /* 0x0000000400023825 */ /* 0x002fea00078e0202 */
[----:B-----5:R1:W5:Y:S02]  /*5910*/  @P3 LDG.E R78, desc[UR46][R2.64] ;  /* 0x0000002e024e3981 */ /* 0x020364000c1e1900 */
[----:B-1----:R-:W2:Y:S02]  /*5920*/  @!P3 LDC R78, c[0x0][0x8a0] ;  /* 0x00022800ff4ebb82 */ /* 0x002ea40000000800 */
.L_x_93:
[----:B-----5:R-:W-:Y:S01]  /*5930*/  FSETP.NEU.AND P3, PT, R81, RZ, PT ;  /* 0x000000ff5100720b */ /* 0x020fe20003f6d000 */
[----:B------:R-:W-:Y:S01]  /*5940*/  IMAD.SHL.U32 R182, R160, 0x2, RZ ;  /* 0x00000002a0b67824 */ /* 0x000fe200078e00ff */
[----:B------:R-:W-:Y:S01]  /*5950*/  SEL R3, RZ, 0xffffffff, P2 ;  /* 0xffffffffff037807 */ /* 0x000fe20001000000 */
[----:B------:R-:W-:Y:S01]  /*5960*/  IMAD.SHL.U32 R100, R168, 0x10, RZ ;  /* 0x00000010a8647824 */ /* 0x000fe200078e00ff */
[----:B------:R-:W-:Y:S01]  /*5970*/  @P1 LOP3.LUT P2, RZ, R155, 0xff, RZ, 0xc0, !PT ;  /* 0x000000ff9bff1812 */ /* 0x000fe2000784c0ff */
[----:B------:R-:W-:Y:S01]  /*5980*/  VIADD R181, R182, UR36 ;  /* 0x00000024b6b57c36 */ /* 0x000fe20008000000 */
[----:B------:R-:W-:Y:S01]  /*5990*/  @P1 SEL R2, RZ, 0xffffffff, P3 ;  /* 0xffffffffff021807 */ /* 0x000fe20001800000 */
[----:B------:R-:W-:Y:S01]  /*59a0*/  IMAD.MOV.U32 R108, RZ, RZ, -0x10 ;  /* 0xfffffff0ff6c7424 */ /* 0x000fe200078e00ff */
[----:B------:R-:W-:Y:S01]  /*59b0*/  LOP3.LUT R167, R167, 0x1, RZ, 0x3c, !PT ;  /* 0x00000001a7a77812 */ /* 0x000fe200078e3cff */
[----:B------:R-:W-:Y:S01]  /*59c0*/  IMAD.SHL.U32 R102, R169, 0x10, RZ ;  /* 0x00000010a9667824 */ /* 0x000fe200078e00ff */
[----:B------:R-:W-:Y:S01]  /*59d0*/  @P0 SEL R2, R3, R2, !P2 ;  /* 0x0000000203020207 */ /* 0x000fe20005000000 */
[C---:B------:R-:W-:Y:S01]  /*59e0*/  IMAD.IADD R177, R181.reuse, 0x1, R100 ;  /* 0x00000001b5b17824 */ /* 0x040fe200078e0264 */
[----:B------:R-:W-:Y:S01]  /*59f0*/  LEA R87, R76, UR36, 0x3 ;  /* 0x000000244c577c11 */ /* 0x000fe2000f8e18ff */
[----:B------:R-:W-:Y:S01]  /*5a00*/  IMAD.IADD R180, R181, 0x1, R102 ;  /* 0x00000001b5b47824 */ /* 0x000fe200078e0266 */
[----:B------:R-:W-:Y:S01]  /*5a10*/  @P1 LOP3.LUT R2, R2, 0x1, RZ, 0xc0, !PT ;  /* 0x0000000102021812 */ /* 0x000fe200078ec0ff */
[----:B------:R-:W-:Y:S01]  /*5a20*/  IMAD.IADD R175, R102, 0x1, R177 ;  /* 0x0000000166af7824 */ /* 0x000fe200078e02b1 */
[----:B------:R-:W-:Y:S01]  /*5a30*/  SHF.L.U32 R0, R166, 0x1f, RZ ;  /* 0x0000001fa6007819 */ /* 0x000fe200000006ff */
[----:B------:R-:W-:Y:S01]  /*5a40*/  BSSY B1, `(.L_x_94) ;  /* 0x000004a000017945 */ /* 0x000fe20003800000 */
[----:B------:R-:W-:Y:S01]  /*5a50*/  ISETP.NE.U32.OR P4, PT, R2, 0x1, !P1 ;  /* 0x000000010200780c */ /* 0x000fe20004f85470 */
[----:B------:R-:W-:Y:S01]  /*5a60*/  IMAD.MOV.U32 R103, RZ, RZ, 0x1 ;  /* 0x00000001ff677424 */ /* 0x000fe200078e00ff */
[----:B------:R-:W-:Y:S01]  /*5a70*/  PLOP3.LUT P2, PT, PT, PT, UP1, 0x80, 0x8 ;  /* 0x000000000008781c */ /* 0x000fe20003f4f018 */
[----:B------:R-:W-:Y:S01]  /*5a80*/  IMAD R80, R76, 0x100, R79 ;  /* 0x000001004c507824 */ /* 0x000fe200078e024f */
[----:B------:R-:W-:Y:S01]  /*5a90*/  SEL R2, RZ, 0xffffffff, P3 ;  /* 0xffffffffff027807 */ /* 0x000fe20001800000 */
[----:B------:R-:W-:Y:S01]  /*5aa0*/  IMAD.MOV.U32 R101, RZ, RZ, RZ ;  /* 0x000000ffff657224 */ /* 0x000fe200078e00ff */
[----:B------:R-:W-:Y:S02]  /*5ab0*/  LOP3.LUT P3, R172, R155, 0xff, RZ, 0xc0, !PT ;  /* 0x000000ff9bac7812 */ /* 0x000fe4000786c0ff */
[----:B------:R-:W-:Y:S02]  /*5ac0*/  CS2R R146, SRZ ;  /* 0x0000000000927805 */ /* 0x000fe4000001ff00 */
[----:B------:R-:W-:Y:S02]  /*5ad0*/  P2R R179, PR, RZ, 0x10 ;  /* 0x00000010ffb37803 */ /* 0x000fe40000000000 */
[----:B------:R-:W-:Y:S02]  /*5ae0*/  CS2R R144, SRZ ;  /* 0x0000000000907805 */ /* 0x000fe4000001ff00 */
[----:B------:R-:W-:Y:S02]  /*5af0*/  CS2R R138, SRZ ;  /* 0x00000000008a7805 */ /* 0x000fe4000001ff00 */
[----:B------:R-:W-:Y:S02]  /*5b00*/  CS2R R136, SRZ ;  /* 0x0000000000887805 */ /* 0x000fe4000001ff00 */
[----:B------:R-:W-:Y:S02]  /*5b10*/  CS2R R130, SRZ ;  /* 0x0000000000827805 */ /* 0x000fe4000001ff00 */
[----:B------:R-:W-:Y:S02]  /*5b20*/  @P4 SHF.L.U32 R4, R167, 0x1f, RZ ;  /* 0x0000001fa7044819 */ /* 0x000fe400000006ff */
[----:B------:R-:W-:Y:S02]  /*5b30*/  CS2R R128, SRZ ;  /* 0x0000000000807805 */ /* 0x000fe4000001ff00 */
[----:B------:R-:W-:Y:S02]  /*5b40*/  @P2 SEL R2, R3, R2, !P3 ;  /* 0x0000000203022207 */ /* 0x000fe40005800000 */
[----:B------:R-:W-:Y:S01]  /*5b50*/  CS2R R122, SRZ ;  /* 0x00000000007a7805 */ /* 0x000fe2000001ff00 */
[----:B------:R-:W1:Y:S01]  /*5b60*/  @P4 SYNCS.PHASECHK.TRANS64.TRYWAIT P1, [UR36+0x60], R4 ;  /* 0x00006004ff0045a7 */ /* 0x000e620008021124 */
[----:B------:R-:W-:Y:S02]  /*5b70*/  CS2R R120, SRZ ;  /* 0x0000000000787805 */ /* 0x000fe4000001ff00 */
[----:B------:R-:W-:Y:S02]  /*5b80*/  LOP3.LUT R2, R2, 0x1, RZ, 0xc0, !PT ;  /* 0x0000000102027812 */ /* 0x000fe400078ec0ff */
[----:B------:R-:W-:Y:S02]  /*5b90*/  CS2R R114, SRZ ;  /* 0x0000000000727805 */ /* 0x000fe4000001ff00 */
[----:B------:R-:W-:Y:S02]  /*5ba0*/  CS2R R112, SRZ ;  /* 0x0000000000707805 */ /* 0x000fe4000001ff00 */
[----:B------:R-:W-:Y:S02]  /*5bb0*/  CS2R R106, SRZ ;  /* 0x00000000006a7805 */ /* 0x000fe4000001ff00 */
[----:B------:R-:W-:Y:S02]  /*5bc0*/  ISETP.NE.U32.AND P2, PT, R2, 0x1, PT ;  /* 0x000000010200780c */ /* 0x000fe40003f45070 */
[----:B------:R-:W-:Y:S02]  /*5bd0*/  CS2R R104, SRZ ;  /* 0x0000000000687805 */ /* 0x000fe4000001ff00 */
[----:B------:R-:W-:Y:S02]  /*5be0*/  CS2R R98, SRZ ;  /* 0x0000000000627805 */ /* 0x000fe4000001ff00 */
[----:B------:R-:W-:Y:S02]  /*5bf0*/  CS2R R96, SRZ ;  /* 0x0000000000607805 */ /* 0x000fe4000001ff00 */
[----:B------:R-:W-:Y:S02]  /*5c00*/  P2R R109, PR, RZ, 0x4 ;  /* 0x00000004ff6d7803 */ /* 0x000fe40000000000 */
[----:B------:R-:W-:Y:S02]  /*5c10*/  CS2R R90, SRZ ;  /* 0x00000000005a7805 */ /* 0x000fe4000001ff00 */
[----:B------:R-:W-:Y:S02]  /*5c20*/  ISETP.NE.U32.AND P2, PT, R161, 0x1, PT ;  /* 0x00000001a100780c */ /* 0x000fe40003f45070 */
[----:B------:R-:W-:Y:S01]  /*5c30*/  CS2R R88, SRZ ;  /* 0x0000000000587805 */ /* 0x000fe2000001ff00 */
[----:B------:R3:W4:Y:S01]  /*5c40*/  SYNCS.PHASECHK.TRANS64.TRYWAIT P0, [R87+URZ+0xd0], R0 ;  /* 0x0000d000570075a7 */ /* 0x00072200080011ff */
[----:B------:R-:W-:Y:S05]  /*5c50*/  SEL R108, R108, 0x10, !P2 ;  /* 0x000000106c6c7807 */ /* 0x000fea0005000000 */
[----:B------:R-:W-:Y:S02]  /*5c60*/  IMAD.IADD R181, R181, 0x1, R108 ;  /* 0x00000001b5b57824 */ /* 0x000fe400078e026c */
[C---:B------:R-:W-:Y:S02]  /*5c70*/  IMAD.IADD R178, R108.reuse, 0x1, R180 ;  /* 0x000000016cb27824 */ /* 0x040fe400078e02b4 */
[C---:B------:R-:W-:Y:S02]  /*5c80*/  IMAD.IADD R176, R108.reuse, 0x1, R177 ;  /* 0x000000016cb07824 */ /* 0x040fe400078e02b1 */
[----:B------:R-:W-:Y:S01]  /*5c90*/  IMAD.IADD R174, R108, 0x1, R175 ;  /* 0x000000016cae7824 */ /* 0x000fe200078e02af */
[----:B-1----:R-:W-:Y:S01]  /*5ca0*/  @P4 SEL R103, RZ, 0x1, !P1 ;  /* 0x00000001ff674807 */ /* 0x002fe20004800000 */
[----:B---3--:R-:W-:Y:S06]  /*5cb0*/  @!P4 BRA `(.L_x_95) ;  /* 0x000000000088c947 */ /* 0x008fec0003800000 */
[----:B------:R-:W-:Y:S01]  /*5cc0*/  IMAD.MOV.U32 R147, RZ, RZ, RZ ;  /* 0x000000ffff937224 */ /* 0x000fe200078e00ff */
[----:B------:R-:W-:Y:S01]  /*5cd0*/  ISETP.NE.AND P1, PT, R103, RZ, PT ;  /* 0x000000ff6700720c */ /* 0x000fe20003f25270 */
[----:B------:R-:W-:Y:S01]  /*5ce0*/  BSSY B0, `(.L_x_96) ;  /* 0x0000014000007945 */ /* 0x000fe20003800000 */
[----:B------:R-:W-:Y:S02]  /*5cf0*/  CS2R R90, SRZ ;  /* 0x00000000005a7805 */ /* 0x000fe4000001ff00 */
        /* <DEDUP_REMOVED lines=13> */
[----:B------:R-:W-:Y:S01]  /*5dd0*/  CS2R R144, SRZ ;  /* 0x0000000000907805 */ /* 0x000fe2000001ff00 */
[----:B------:R-:W-:Y:S06]  /*5de0*/  @P1 BRA `(.L_x_97) ;  /* 0x00000000000c1947 */ /* 0x000fec0003800000 */
[----:B------:R-:W-:Y:S04]  /*5df0*/  SHF.L.U32 R3, R167, 0x1f, RZ ;  /* 0x0000001fa7037819 */ /* 0x000fe800000006ff */
[----:B------:R-:W1:Y:S02]  /*5e00*/  SYNCS.PHASECHK.TRANS64.TRYWAIT P1, [UR36+0x60], R3 ;  /* 0x00006003ff0075a7 */ /* 0x000e640008021124 */
[----:B-1----:R-:W-:Y:S05]  /*5e10*/  @!P1 BRA `(.L_x_98) ;  /* 0x0000005c001c9947 */ /* 0x002fea0003800000 */
.L_x_97:
[----:B------:R-:W-:Y:S05]  /*5e20*/  BSYNC B0 ;  /* 0x0000000000007941 */ /* 0x000fea0003800000 */
.L_x_96:
[----:B------:R-:W-:Y:S01]  /*5e30*/  ISETP.NE.AND P1, PT, R109, RZ, PT ;  /* 0x000000ff6d00720c */ /* 0x000fe20003f25270 */
[----:B------:R-:W-:Y:S11]  /*5e40*/  HFMA2 R101, -RZ, RZ, 0, 5.9604644775390625e-08 ;  /* 0x00000001ff657431 */ /* 0x000ff600000001ff */
[----:B------:R-:W-:Y:S01]  /*5e50*/  @!UPT UIADD3 URZ, UPT, UPT, URZ, URZ, URZ ;  /* 0x000000fffffff290 */ /* 0x000fe2000fffe0ff */
[----:B------:R3:W1:Y:S04]  /*5e60*/  @P1 LDS.128 R88, [R182+UR36+0x400] ;  /* 0x00040024b6581984 */ /* 0x0006680008000c00 */
[----:B------:R3:W1:Y:S04]  /*5e70*/  @P1 LDS.128 R96, [R181+0x400] ;  /* 0x00040000b5601984 */ /* 0x0006680000000c00 */
[----:B------:R3:W1:Y:S04]  /*5e80*/  @P1 LDS.128 R104, [R180+0x400] ;  /* 0x00040000b4681984 */ /* 0x0006680000000c00 */
[----:B------:R3:W1:Y:S04]  /*5e90*/  @P1 LDS.128 R112, [R178+0x400] ;  /* 0x00040000b2701984 */ /* 0x0006680000000c00 */
[----:B------:R3:W1:Y:S04]  /*5ea0*/  @P1 LDS.128 R120, [R177+0x400] ;  /* 0x00040000b1781984 */ /* 0x0006680000000c00 */
[----:B------:R3:W1:Y:S04]  /*5eb0*/  @P1 LDS.128 R128, [R176+0x400] ;  /* 0x00040000b0801984 */ /* 0x0006680000000c00 */
[----:B------:R3:W1:Y:S04]  /*5ec0*/  @P1 LDS.128 R136, [R175+0x400] ;  /* 0x00040000af881984 */ /* 0x0006680000000c00 */
[----:B------:R3:W1:Y:S02]  /*5ed0*/  @P1 LDS.128 R144, [R174+0x400] ;  /* 0x00040000ae901984 */ /* 0x0006640000000c00 */
.L_x_95:
[----:B------:R-:W-:Y:S05]  /*5ee0*/  BSYNC B1 ;  /* 0x0000000000017941 */ /* 0x000fea0003800000 */
.L_x_94:
[----:B-1----:R-:W-:Y:S04]  /*5ef0*/  SHF.R.U32.HI R3, RZ, 0x15, R80 ;  /* 0x00000015ff037819 */ /* 0x002fe80000011650 */
[----:B------:R-:W-:Y:S01]  /*5f00*/  LOP3.LUT P1, RZ, R3, 0x3, R162, 0x48, !PT ;  /* 0x0000000303ff7812 */ /* 0x000fe200078248a2 */
[----:B------:R-:W-:Y:S01]  /*5f10*/  @!UPT UIADD3 URZ, UPT, UPT, URZ, URZ, URZ ;  /* 0x000000fffffff290 */ /* 0x000fe2000fffe0ff */
[----:B----4-:R-:W-:Y:S11]  /*5f20*/  @P0 BRA `(.L_x_99) ;  /* 0x0000000000080947 */ /* 0x010ff60003800000 */
[----:B------:R-:W1:Y:S02]  /*5f30*/  SYNCS.PHASECHK.TRANS64.TRYWAIT P0, [R87+URZ+0xd0], R0 ;  /* 0x0000d000570075a7 */ /* 0x000e6400080011ff */
[----:B-1----:R-:W-:Y:S05]  /*5f40*/  @!P0 BRA `(.L_x_100) ;  /* 0x0000005800e88947 */ /* 0x002fea0003800000 */
.L_x_99:
[----:B------:R-:W-:Y:S05]  /*5f50*/  @!P1 BRA `(.L_x_101) ;  /* 0x0000000000409947 */ /* 0x000fea0003800000 */
[----:B------:R-:W4:Y:S01]  /*5f60*/  LDCU.64 UR8, c[0x4][0x70] ;  /* 0x01000e00ff0877ac */ /* 0x000f220008000a00 */
[----:B------:R-:W-:Y:S01]  /*5f70*/  MOV R3, 0x0 ;  /* 0x0000000000037802 */ /* 0x000fe20000000f00 */
[----:B------:R-:W-:Y:S02]  /*5f80*/  HFMA2 R12, -RZ, RZ, 0, 5.9604644775390625e-08 ;  /* 0x00000001ff0c7431 */ /* 0x000fe400000001ff */
[----:B------:R-:W-:Y:S02]  /*5f90*/  IMAD.MOV.U32 R8, RZ, RZ, 0x192 ;  /* 0x00000192ff087424 */ /* 0x000fe400078e00ff */
[----:B------:R-:W-:Y:S01]  /*5fa0*/  IMAD.MOV.U32 R13, RZ, RZ, RZ ;  /* 0x000000ffff0d7224 */ /* 0x000fe200078e00ff */
[----:B------:R-:W5:Y:S01]  /*5fb0*/  LDCU.64 UR6, c[0x4][0x78] ;  /* 0x01000f00ff0677ac */ /* 0x000f620008000a00 */
[----:B------:R-:W1:Y:S01]  /*5fc0*/  LDC.64 R2, c[0x4][R3] ;  /* 0x0100000003027b82 */ /* 0x000e620000000a00 */
[----:B------:R-:W2:Y:S01]  /*5fd0*/  LDCU.64 UR4, c[0x4][0x10] ;  /* 0x01000200ff0477ac */ /* 0x000ea20008000a00 */
[----:B----4-:R-:W-:Y:S01]  /*5fe0*/  MOV R5, UR9 ;  /* 0x0000000900057c02 */ /* 0x010fe20008000f00 */
[----:B------:R-:W-:Y:S01]  /*5ff0*/  IMAD.U32 R4, RZ, RZ, UR8 ;  /* 0x00000008ff047e24 */ /* 0x000fe2000f8e00ff */
[----:B-----5:R-:W-:Y:S01]  /*6000*/  MOV R7, UR7 ;  /* 0x0000000700077c02 */ /* 0x020fe20008000f00 */
[----:B------:R-:W-:Y:S01]  /*6010*/  IMAD.U32 R6, RZ, RZ, UR6 ;  /* 0x00000006ff067e24 */ /* 0x000fe2000f8e00ff */
[----:B--2---:R-:W-:Y:S01]  /*6020*/  MOV R11, UR5 ;  /* 0x00000005000b7c02 */ /* 0x004fe20008000f00 */
[----:B------:R-:W-:Y:S02]  /*6030*/  IMAD.U32 R10, RZ, RZ, UR4 ;  /* 0x00000004ff0a7e24 */ /* 0x000fe4000f8e00ff */
[----:B------:R-:W-:Y:S07]  /*6040*/  LEPC R20, `(.L_x_101) ;  /* 0x000000001014794e */ /* 0x000fee0000000000 */
[----:B-1-3--:R-:W-:Y:S05]  /*6050*/  CALL.ABS.NOINC R2 ;  /* 0x0000000002007343 */ /* 0x00afea0003c00000 */
.L_x_101:
[----:B------:R-:W-:Y:S01]  /*6060*/  SHF.L.U32 R82, R88, 0x10, RZ ;  /* 0x0000001058527819 */ /* 0x000fe200000006ff */
[----:B------:R-:W-:Y:S05]  /*6070*/  WARPSYNC.ALL ;  /* 0x0000000000007948 */ /* 0x000fea0003800000 */
[----:B------:R-:W-:Y:S01]  /*6080*/  R2UR UR4, R80 ;  /* 0x00000000500472ca */ /* 0x000fe200000e0000 */
[----:B------:R-:W-:Y:S01]  /*6090*/  BSSY.RECONVERGENT B0, `(.L_x_102) ;  /* 0x00000fc000007945 */ /* 0x000fe20003800200 */
[----:B------:R-:W-:Y:S02]  /*60a0*/  LOP3.LUT R83, R88, 0xffff0000, RZ, 0xc0, !PT ;  /* 0xffff000058537812 */ /* 0x000fe400078ec0ff */
[----:B------:R-:W-:Y:S02]  /*60b0*/  LOP3.LUT R84, R89, 0xffff0000, RZ, 0xc0, !PT ;  /* 0xffff000059547812 */ /* 0x000fe400078ec0ff */
[C---:B------:R-:W-:Y:S02]  /*60c0*/  SHF.L.U32 R85, R107.reuse, 0x10, RZ ;  /* 0x000000106b557819 */ /* 0x040fe400000006ff */
[----:B------:R-:W-:Y:S02]  /*60d0*/  LOP3.LUT R86, R107, 0xffff0000, RZ, 0xc0, !PT ;  /* 0xffff00006b567812 */ /* 0x000fe400078ec0ff */
[----:B------:R-:W-:Y:S03]  /*60e0*/  ISETP.NE.AND P0, PT, R170, RZ, PT ;  /* 0x000000ffaa00720c */ /* 0x000fe60003f05270 */
[----:B------:R-:W1:Y:S02]  /*60f0*/  LDTM.x64 R4, tmem[UR4] ;  /* 0x00000004000479ee */ /* 0x000e640008340000 */
[C---:B-12---:R-:W-:Y:S01]  /*6100*/  FMUL R0, R78.reuse, R4 ;  /* 0x000000044e007220 */ /* 0x046fe20000400000 */
[C---:B------:R-:W-:Y:S01]  /*6110*/  FMUL R2, R78.reuse, R5 ;  /* 0x000000054e027220 */ /* 0x040fe20000400000 */
[C---:B------:R-:W-:Y:S01]  /*6120*/  FMUL R3, R78.reuse, R6 ;  /* 0x000000064e037220 */ /* 0x040fe20000400000 */
[----:B------:R-:W-:Y:S01]  /*6130*/  FMUL R7, R78, R7 ;  /* 0x000000074e077220 */ /* 0x000fe20000400000 */
[----:B------:R-:W-:Y:S01]  /*6140*/  FFMA R0, R81, R82, R0 ;  /* 0x0000005251007223 */ /* 0x000fe20000000000 */
[----:B------:R-:W-:Y:S01]  /*6150*/  SHF.L.U32 R82, R89, 0x10, RZ ;  /* 0x0000001059527819 */ /* 0x000fe200000006ff */
[C---:B------:R-:W-:Y:S01]  /*6160*/  FFMA R2, R81.reuse, R83, R2 ;  /* 0x0000005351027223 */ /* 0x040fe20000000002 */
[----:B------:R-:W-:Y:S01]  /*6170*/  SHF.L.U32 R83, R90, 0x10, RZ ;  /* 0x000000105a537819 */ /* 0x000fe200000006ff */
[C---:B------:R-:W-:Y:S01]  /*6180*/  FMUL R4, R78.reuse, R8 ;  /* 0x000000084e047220 */ /* 0x040fe20000400000 */
[----:B------:R-:W-:Y:S01]  /*6190*/  FMUL R5, R78, R9 ;  /* 0x000000094e057220 */ /* 0x000fe20000400000 */
[C---:B------:R-:W-:Y:S01]  /*61a0*/  FFMA R3, R81.reuse, R82, R3 ;  /* 0x0000005251037223 */ /* 0x040fe20000000003 */
[----:B------:R-:W-:Y:S01]  /*61b0*/  LOP3.LUT R82, R90, 0xffff0000, RZ, 0xc0, !PT ;  /* 0xffff00005a527812 */ /* 0x000fe200078ec0ff */
[----:B------:R-:W-:Y:S01]  /*61c0*/  FFMA R7, R81, R84, R7 ;  /* 0x0000005451077223 */ /* 0x000fe20000000007 */
[----:B------:R-:W-:Y:S01]  /*61d0*/  LOP3.LUT R84, R91, 0xffff0000, RZ, 0xc0, !PT ;  /* 0xffff00005b547812 */ /* 0x000fe200078ec0ff */
[----:B------:R-:W-:Y:S01]  /*61e0*/  FFMA R4, R81, R83, R4 ;  /* 0x0000005351047223 */ /* 0x000fe20000000004 */
[----:B------:R-:W-:Y:S01]  /*61f0*/  SHF.L.U32 R83, R91, 0x10, RZ ;  /* 0x000000105b537819 */ /* 0x000fe200000006ff */
[----:B------:R-:W-:Y:S01]  /*6200*/  FMUL R6, R78, R10 ;  /* 0x0000000a4e067220 */ /* 0x000fe20000400000 */
[----:B------:R-:W-:Y:S01]  /*6210*/  F2FP.BF16.F32.PACK_AB R92, R2, R0 ;  /* 0x00000000025c723e */ /* 0x000fe200000010ff */
[----:B------:R-:W-:Y:S01]  /*6220*/  FMUL R11, R78, R11 ;  /* 0x0000000b4e0b7220 */ /* 0x000fe20000400000 */
[----:B------:R-:W-:Y:S01]  /*6230*/  F2FP.BF16.F32.PACK_AB R93, R7, R3 ;  /* 0x00000003075d723e */ /* 0x000fe200000010ff */
[C---:B------:R-:W-:Y:S01]  /*6240*/  FFMA R5, R81.reuse, R82, R5 ;  /* 0x0000005251057223 */ /* 0x040fe20000000005 */
[----:B------:R-:W-:Y:S01]  /*6250*/  SHF.L.U32 R82, R96, 0x10, RZ ;  /* 0x0000001060527819 */ /* 0x000fe200000006ff */
[----:B------:R-:W-:Y:S01]  /*6260*/  FFMA R6, R81, R83, R6 ;  /* 0x0000005351067223 */ /* 0x000fe20000000006 */
[----:B------:R-:W-:Y:S01]  /*6270*/  SHF.L.U32 R83, R98, 0x10, RZ ;  /* 0x0000001062537819 */ /* 0x000fe200000006ff */
[----:B------:R-:W-:Y:S01]  /*6280*/  FMUL R8, R78, R12 ;  /* 0x0000000c4e087220 */ /* 0x000fe20000400000 */
[----:B------:R-:W-:Y:S01]  /*6290*/  F2FP.BF16.F32.PACK_AB R94, R5, R4 ;  /* 0x00000004055e723e */ /* 0x000fe200000010ff */
[C---:B------:R-:W-:Y:S01]  /*62a0*/  FFMA R11, R81.reuse, R84, R11 ;  /* 0x00000054510b7223 */ /* 0x040fe2000000000b */
[----:B------:R-:W-:Y:S01]  /*62b0*/  LOP3.LUT R84, R96, 0xffff0000, RZ, 0xc0, !PT ;  /* 0xffff000060547812 */ /* 0x000fe200078ec0ff */
[C---:B------:R-:W-:Y:S01]  /*62c0*/  FMUL R9, R78.reuse, R13 ;  /* 0x0000000d4e097220 */ /* 0x040fe20000400000 */
[----:B------:R-:W-:Y:S01]  /*62d0*/  FFMA R8, R81, R82, R8 ;  /* 0x0000005251087223 */ /* 0x000fe20000000008 */
[----:B------:R-:W-:Y:S01]  /*62e0*/  SHF.L.U32 R82, R97, 0x10, RZ ;  /* 0x0000001061527819 */ /* 0x000fe200000006ff */
[C---:B------:R-:W-:Y:S01]  /*62f0*/  FMUL R10, R78.reuse, R14 ;  /* 0x0000000e4e0a7220 */ /* 0x040fe20000400000 */
[----:B------:R-:W-:Y:S01]  /*6300*/  F2FP.BF16.F32.PACK_AB R95, R11, R6 ;  /* 0x000000060b5f723e */ /* 0x000fe200000010ff */
[----:B------:R-:W-:Y:S01]  /*6310*/  FFMA R9, R81, R84, R9 ;  /* 0x0000005451097223 */ /* 0x000fe20000000009 */
[----:B------:R-:W-:Y:S01]  /*6320*/  LOP3.LUT R84, R97, 0xffff0000, RZ, 0xc0, !PT ;  /* 0xffff000061547812 */ /* 0x000fe200078ec0ff */
[----:B------:R-:W-:Y:S01]  /*6330*/  FMUL R15, R78, R15 ;  /* 0x0000000f4e0f7220 */ /* 0x000fe20000400000 */
[----:B------:R-:W-:Y:S01]  /*6340*/  FFMA R10, R81, R82, R10 ;  /* 0x00000052510a7223 */ /* 0x000fe2000000000a */
[----:B------:R-:W-:Y:S01]  /*6350*/  LOP3.LUT R82, R98, 0xffff0000, RZ, 0xc0, !PT ;  /* 0xffff000062527812 */ /* 0x000fe200078ec0ff */
[C---:B------:R-:W-:Y:S01]  /*6360*/  FMUL R12, R78.reuse, R16 ;  /* 0x000000104e0c7220 */ /* 0x040fe20000400000 */
[----:B------:R-:W-:Y:S01]  /*6370*/  F2FP.BF16.F32.PACK_AB R116, R9, R8 ;  /* 0x000000080974723e */ /* 0x000fe200000010ff */
[----:B------:R-:W-:Y:S01]  /*6380*/  FMUL R13, R78, R17 ;  /* 0x000000114e0d7220 */ /* 0x000fe20000400000 */
[----:B------:R-:W-:Y:S01]  /*6390*/  FFMA R15, R81, R84, R15 ;  /* 0x00000054510f7223 */ /* 0x000fe2000000000f */
[----:B------:R-:W-:Y:S01]  /*63a0*/  LOP3.LUT R84, R99, 0xffff0000, RZ, 0xc0, !PT ;  /* 0xffff000063547812 */ /* 0x000fe200078ec0ff */
[----:B------:R-:W-:Y:S01]  /*63b0*/  FFMA R12, R81, R83, R12 ;  /* 0x00000053510c7223 */ /* 0x000fe2000000000c */
[----:B------:R-:W-:Y:S01]  /*63c0*/  SHF.L.U32 R83, R99, 0x10, RZ ;  /* 0x0000001063537819 */ /* 0x000fe200000006ff */
[----:B------:R-:W-:Y:S01]  /*63d0*/  FFMA R13, R81, R82, R13 ;  /* 0x00000052510d7223 */ /* 0x000fe2000000000d */
[----:B------:R-:W-:Y:S01]  /*63e0*/  SHF.L.U32 R82, R104, 0x10, RZ ;  /* 0x0000001068527819 */ /* 0x000fe200000006ff */
[C---:B------:R-:W-:Y:S01]  /*63f0*/  FMUL R14, R78.reuse, R18 ;  /* 0x000000124e0e7220 */ /* 0x040fe20000400000 */
[----:B------:R-:W-:Y:S01]  /*6400*/  F2FP.BF16.F32.PACK_AB R117, R15, R10 ;  /* 0x0000000a0f75723e */ /* 0x000fe200000010ff */
[C---:B------:R-:W-:Y:S01]  /*6410*/  FMUL R19, R78.reuse, R19 ;  /* 0x000000134e137220 */ /* 0x040fe20000400000 */
[----:B------:R-:W-:Y:S01]  /*6420*/  F2FP.BF16.F32.PACK_AB R118, R13, R12 ;  /* 0x0000000c0d76723e */ /* 0x000fe200000010ff */
[----:B------:R-:W-:Y:S01]  /*6430*/  FMUL R16, R78, R20 ;  /* 0x000000144e107220 */ /* 0x000fe20000400000 */
[C---:B------:R-:W-:Y:S01]  /*6440*/  FFMA R14, R81.reuse, R83, R14 ;  /* 0x00000053510e7223 */ /* 0x040fe2000000000e */
[----:B------:R-:W-:Y:S01]  /*6450*/  SHF.L.U32 R83, R106, 0x10, RZ ;  /* 0x000000106a537819 */ /* 0x000fe200000006ff */
[C---:B------:R-:W-:Y:S01]  /*6460*/  FFMA R19, R81.reuse, R84, R19 ;  /* 0x0000005451137223 */ /* 0x040fe20000000013 */
[----:B------:R-:W-:Y:S01]  /*6470*/  LOP3.LUT R84, R104, 0xffff0000, RZ, 0xc0, !PT ;  /* 0xffff000068547812 */ /* 0x000fe200078ec0ff */
[----:B------:R-:W-:Y:S01]  /*6480*/  FFMA R16, R81, R82, R16 ;  /* 0x0000005251107223 */ /* 0x000fe20000000010 */
[----:B------:R-:W-:Y:S01]  /*6490*/  SHF.L.U32 R82, R105, 0x10, RZ ;  /* 0x0000001069527819 */ /* 0x000fe200000006ff */
[C---:B------:R-:W-:Y:S01]  /*64a0*/  FMUL R17, R78.reuse, R21 ;  /* 0x000000154e117220 */ /* 0x040fe20000400000 */
[----:B------:R-:W-:Y:S01]  /*64b0*/  F2FP.BF16.F32.PACK_AB R119, R19, R14 ;  /* 0x0000000e1377723e */ /* 0x000fe200000010ff */
[C---:B------:R-:W-:Y:S01]  /*64c0*/  FMUL R18, R78.reuse, R22 ;  /* 0x000000164e127220 */ /* 0x040fe20000400000 */
[----:B------:R-:W-:Y:S01]  /*64d0*/  FMUL R23, R78, R23 ;  /* 0x000000174e177220 */ /* 0x000fe20000400000 */
[C---:B------:R-:W-:Y:S01]  /*64e0*/  FFMA R17, R81.reuse, R84, R17 ;  /* 0x0000005451117223 */ /* 0x040fe20000000011 */
[----:B------:R-:W-:Y:S01]  /*64f0*/  LOP3.LUT R84, R106, 0xffff0000, RZ, 0xc0, !PT ;  /* 0xffff00006a547812 */ /* 0x000fe200078ec0ff */
[----:B------:R-:W-:Y:S01]  /*6500*/  FFMA R18, R81, R82, R18 ;  /* 0x0000005251127223 */ /* 0x000fe20000000012 */
[----:B------:R-:W-:Y:S01]  /*6510*/  LOP3.LUT R82, R105, 0xffff0000, RZ, 0xc0, !PT ;  /* 0xffff000069527812 */ /* 0x000fe200078ec0ff */
[C---:B------:R-:W-:Y:S01]  /*6520*/  FMUL R20, R78.reuse, R24 ;  /* 0x000000184e147220 */ /* 0x040fe20000400000 */
[----:B------:R-:W-:Y:S01]  /*6530*/  F2FP.BF16.F32.PACK_AB R124, R17, R16 ;  /* 0x00000010117c723e */ /* 0x000fe200000010ff */
[C---:B------:R-:W-:Y:S01]  /*6540*/  FMUL R21, R78.reuse, R25 ;  /* 0x000000194e157220 */ /* 0x040fe20000400000 */
[----:B------:R-:W-:Y:S01]  /*6550*/  FMUL R22, R78, R26 ;  /* 0x0000001a4e167220 */ /* 0x000fe20000400000 */
[C---:B------:R-:W-:Y:S01]  /*6560*/  FFMA R23, R81.reuse, R82, R23 ;  /* 0x0000005251177223 */ /* 0x040fe20000000017 */
[----:B------:R-:W-:Y:S01]  /*6570*/  SHF.L.U32 R82, R112, 0x10, RZ ;  /* 0x0000001070527819 */ /* 0x000fe200000006ff */
[C---:B------:R-:W-:Y:S01]  /*6580*/  FMUL R27, R78.reuse, R27 ;  /* 0x0000001b4e1b7220 */ /* 0x040fe20000400000 */
[----:B------:R-:W-:Y:S01]  /*6590*/  FFMA R20, R81, R83, R20 ;  /* 0x0000005351147223 */ /* 0x000fe20000000014 */
[----:B------:R-:W-:Y:S01]  /*65a0*/  SHF.L.U32 R83, R113, 0x10, RZ ;  /* 0x0000001071537819 */ /* 0x000fe200000006ff */
[----:B------:R-:W-:Y:S01]  /*65b0*/  FMUL R24, R78, R28 ;  /* 0x0000001c4e187220 */ /* 0x000fe20000400000 */
[----:B------:R-:W-:Y:S01]  /*65c0*/  F2FP.BF16.F32.PACK_AB R125, R23, R18 ;  /* 0x00000012177d723e */ /* 0x000fe200000010ff */
[C---:B------:R-:W-:Y:S01]  /*65d0*/  FFMA R21, R81.reuse, R84, R21 ;  /* 0x0000005451157223 */ /* 0x040fe20000000015 */
[----:B------:R-:W-:Y:S01]  /*65e0*/  LOP3.LUT R84, R112, 0xffff0000, RZ, 0xc0, !PT ;  /* 0xffff000070547812 */ /* 0x000fe200078ec0ff */
[----:B------:R-:W-:Y:S01]  /*65f0*/  FFMA R22, R81, R85, R22 ;  /* 0x0000005551167223 */ /* 0x000fe20000000016 */
[----:B------:R-:W-:Y:S01]  /*6600*/  SHF.L.U32 R85, R115, 0x10, RZ ;  /* 0x0000001073557819 */ /* 0x000fe200000006ff */
[----:B------:R-:W-:Y:S01]  /*6610*/  FFMA R27, R81, R86, R27 ;  /* 0x00000056511b7223 */ /* 0x000fe2000000001b */
[----:B------:R-:W-:Y:S01]  /*6620*/  F2FP.BF16.F32.PACK_AB R126, R21, R20 ;  /* 0x00000014157e723e */ /* 0x000fe200000010ff */
[----:B------:R-:W-:Y:S01]  /*6630*/  FFMA R24, R81, R82, R24 ;  /* 0x0000005251187223 */ /* 0x000fe20000000018 */
[----:B------:R-:W-:Y:S01]  /*6640*/  LOP3.LUT R82, R113, 0xffff0000, RZ, 0xc0, !PT ;  /* 0xffff000071527812 */ /* 0x000fe200078ec0ff */
[C---:B------:R-:W-:Y:S01]  /*6650*/  FMUL R25, R78.reuse, R29 ;  /* 0x0000001d4e197220 */ /* 0x040fe20000400000 */
[----:B------:R-:W-:Y:S01]  /*6660*/  F2FP.BF16.F32.PACK_AB R127, R27, R22 ;  /* 0x000000161b7f723e */ /* 0x000fe200000010ff */
[C---:B------:R-:W-:Y:S01]  /*6670*/  FMUL R26, R78.reuse, R30 ;  /* 0x0000001e4e1a7220 */ /* 0x040fe20000400000 */
[----:B------:R-:W-:Y:S01]  /*6680*/  LOP3.LUT R86, R147, 0xffff0000, RZ, 0xc0, !PT ;  /* 0xffff000093567812 */ /* 0x000fe200078ec0ff */
[----:B------:R-:W-:Y:S01]  /*6690*/  FMUL R31, R78, R31 ;  /* 0x0000001f4e1f7220 */ /* 0x000fe20000400000 */
[----:B------:R-:W-:Y:S01]  /*66a0*/  FFMA R25, R81, R84, R25 ;  /* 0x0000005451197223 */ /* 0x000fe20000000019 */
[----:B------:R-:W-:Y:S01]  /*66b0*/  LOP3.LUT R84, R115, 0xffff0000, RZ, 0xc0, !PT ;  /* 0xffff000073547812 */ /* 0x000fe200078ec0ff */
[C---:B------:R-:W-:Y:S01]  /*66c0*/  FFMA R26, R81.reuse, R83, R26 ;  /* 0x00000053511a7223 */ /* 0x040fe2000000001a */
[C---:B------:R-:W-:Y:S01]  /*66d0*/  SHF.L.U32 R83, R114.reuse, 0x10, RZ ;  /* 0x0000001072537819 */ /* 0x040fe200000006ff */
[C---:B------:R-:W-:Y:S01]  /*66e0*/  FFMA R31, R81.reuse, R82, R31 ;  /* 0x00000052511f7223 */ /* 0x040fe2000000001f */
[----:B------:R-:W-:Y:S01]  /*66f0*/  LOP3.LUT R82, R114, 0xffff0000, RZ, 0xc0, !PT ;  /* 0xffff000072527812 */ /* 0x000fe200078ec0ff */
[C---:B------:R-:W-:Y:S01]  /*6700*/  FMUL R28, R78.reuse, R32 ;  /* 0x000000204e1c7220 */ /* 0x040fe20000400000 */
[C---:B------:R-:W-:Y:S01]  /*6710*/  FMUL R29, R78.reuse, R33 ;  /* 0x000000214e1d7220 */ /* 0x040fe20000400000 */
[C---:B------:R-:W-:Y:S01]  /*6720*/  FMUL R30, R78.reuse, R34 ;  /* 0x000000224e1e7220 */ /* 0x040fe20000400000 */
[----:B------:R-:W-:Y:S01]  /*6730*/  FMUL R35, R78, R35 ;  /* 0x000000234e237220 */ /* 0x000fe20000400000 */
[----:B------:R-:W-:Y:S01]  /*6740*/  FFMA R28, R81, R83, R28 ;  /* 0x00000053511c7223 */ /* 0x000fe2000000001c */
[----:B------:R-:W-:Y:S01]  /*6750*/  SHF.L.U32 R83, R121, 0x10, RZ ;  /* 0x0000001079537819 */ /* 0x000fe200000006ff */
[C---:B------:R-:W-:Y:S01]  /*6760*/  FFMA R29, R81.reuse, R82, R29 ;  /* 0x00000052511d7223 */ /* 0x040fe2000000001d */
[C---:B------:R-:W-:Y:S01]  /*6770*/  SHF.L.U32 R82, R120.reuse, 0x10, RZ ;  /* 0x0000001078527819 */ /* 0x040fe200000006ff */
[----:B------:R-:W-:Y:S01]  /*6780*/  FFMA R30, R81, R85, R30 ;  /* 0x00000055511e7223 */ /* 0x000fe2000000001e */
[----:B------:R-:W-:Y:S01]  /*6790*/  SHF.L.U32 R85, R123, 0x10, RZ ;  /* 0x000000107b557819 */ /* 0x000fe200000006ff */
[C---:B------:R-:W-:Y:S01]  /*67a0*/  FFMA R35, R81.reuse, R84, R35 ;  /* 0x0000005451237223 */ /* 0x040fe20000000023 */
[----:B------:R-:W-:Y:S01]  /*67b0*/  LOP3.LUT R84, R120, 0xffff0000, RZ, 0xc0, !PT ;  /* 0xffff000078547812 */ /* 0x000fe200078ec0ff */
[C---:B------:R-:W-:Y:S01]  /*67c0*/  FMUL R32, R78.reuse, R36 ;  /* 0x000000244e207220 */ /* 0x040fe20000400000 */
[C---:B------:R-:W-:Y:S01]  /*67d0*/  FMUL R33, R78.reuse, R37 ;  /* 0x000000254e217220 */ /* 0x040fe20000400000 */
[----:B------:R-:W-:Y:S01]  /*67e0*/  FMUL R34, R78, R38 ;  /* 0x000000264e227220 */ /* 0x000fe20000400000 */
[----:B------:R1:W-:Y:S01]  /*67f0*/  STS.128 [R182+UR36+0x400], R92 ;  /* 0x0004005cb6007988 */ /* 0x0003e20008000c24 */
[----:B------:R-:W-:Y:S01]  /*6800*/  FFMA R32, R81, R82, R32 ;  /* 0x0000005251207223 */ /* 0x000fe20000000020 */
[----:B------:R-:W-:Y:S01]  /*6810*/  LOP3.LUT R82, R121, 0xffff0000, RZ, 0xc0, !PT ;  /* 0xffff000079527812 */ /* 0x000fe200078ec0ff */
[C---:B------:R-:W-:Y:S01]  /*6820*/  FFMA R33, R81.reuse, R84, R33 ;  /* 0x0000005451217223 */ /* 0x040fe20000000021 */
[----:B------:R-:W-:Y:S01]  /*6830*/  LOP3.LUT R84, R122, 0xffff0000, RZ, 0xc0, !PT ;  /* 0xffff00007a547812 */ /* 0x000fe200078ec0ff */
[----:B------:R-:W-:Y:S01]  /*6840*/  FMUL R39, R78, R39 ;  /* 0x000000274e277220 */ /* 0x000fe20000400000 */
[C---:B------:R-:W-:Y:S01]  /*6850*/  FFMA R34, R81.reuse, R83, R34 ;  /* 0x0000005351227223 */ /* 0x040fe20000000022 */
[----:B------:R-:W-:Y:S01]  /*6860*/  SHF.L.U32 R83, R122, 0x10, RZ ;  /* 0x000000107a537819 */ /* 0x000fe200000006ff */
[C---:B------:R-:W-:Y:S01]  /*6870*/  FMUL R36, R78.reuse, R40 ;  /* 0x000000284e247220 */ /* 0x040fe20000400000 */
[----:B------:R-:W-:Y:S01]  /*6880*/  FFMA R39, R81, R82, R39 ;  /* 0x0000005251277223 */ /* 0x000fe20000000027 */
[----:B------:R-:W-:Y:S01]  /*6890*/  LOP3.LUT R82, R123, 0xffff0000, RZ, 0xc0, !PT ;  /* 0xffff00007b527812 */ /* 0x000fe200078ec0ff */
[C---:B------:R-:W-:Y:S01]  /*68a0*/  FMUL R37, R78.reuse, R41 ;  /* 0x000000294e257220 */ /* 0x040fe20000400000 */
[C---:B------:R-:W-:Y:S01]  /*68b0*/  FMUL R38, R78.reuse, R42 ;  /* 0x0000002a4e267220 */ /* 0x040fe20000400000 */
[----:B------:R-:W-:Y:S01]  /*68c0*/  FMUL R43, R78, R43 ;  /* 0x0000002b4e2b7220 */ /* 0x000fe20000400000 */
[C---:B------:R-:W-:Y:S01]  /*68d0*/  FFMA R36, R81.reuse, R83, R36 ;  /* 0x0000005351247223 */ /* 0x040fe20000000024 */
[C---:B------:R-:W-:Y:S01]  /*68e0*/  SHF.L.U32 R83, R128.reuse, 0x10, RZ ;  /* 0x0000001080537819 */ /* 0x040fe200000006ff */
[----:B------:R2:W-:Y:S01]  /*68f0*/  STS.128 [R181+0x400], R116 ;  /* 0x00040074b5007388 */ /* 0x0005e20000000c00 */
[----:B------:R-:W-:Y:S01]  /*6900*/  FFMA R37, R81, R84, R37 ;  /* 0x0000005451257223 */ /* 0x000fe20000000025 */
[----:B------:R-:W-:Y:S01]  /*6910*/  LOP3.LUT R84, R129, 0xffff0000, RZ, 0xc0, !PT ;  /* 0xffff000081547812 */ /* 0x000fe200078ec0ff */
[----:B------:R-:W-:Y:S01]  /*6920*/  FFMA R38, R81, R85, R38 ;  /* 0x0000005551267223 */ /* 0x000fe20000000026 */
[----:B------:R-:W-:Y:S01]  /*6930*/  SHF.L.U32 R85, R129, 0x10, RZ ;  /* 0x0000001081557819 */ /* 0x000fe200000006ff */
        /* <DEDUP_REMOVED lines=8> */
[----:B------:R4:W-:Y:S01]  /*69c0*/  STS.128 [R180+0x400], R124 ;  /* 0x0004007cb4007388 */ /* 0x0009e20000000c00 */
[C---:B------:R-:W-:Y:S01]  /*69d0*/  FFMA R41, R81.reuse, R82, R41 ;  /* 0x0000005251297223 */ /* 0x040fe20000000029 */
[C---:B------:R-:W-:Y:S01]  /*69e0*/  SHF.L.U32 R82, R130.reuse, 0x10, RZ ;  /* 0x0000001082527819 */ /* 0x040fe200000006ff */
[----:B------:R-:W-:Y:S01]  /*69f0*/  FFMA R42, R81, R85, R42 ;  /* 0x00000055512a7223 */ /* 0x000fe2000000002a */
[----:B------:R-:W-:Y:S01]  /*6a00*/  SHF.L.U32 R85, R137, 0x10, RZ ;  /* 0x0000001089557819 */ /* 0x000fe200000006ff */
[----:B------:R-:W-:Y:S01]  /*6a10*/  FFMA R47, R81, R84, R47 ;  /* 0x00000054512f7223 */ /* 0x000fe2000000002f */
[----:B------:R-:W-:Y:S01]  /*6a20*/  LOP3.LUT R84, R130, 0xffff0000, RZ, 0xc0, !PT ;  /* 0xffff000082547812 */ /* 0x000fe200078ec0ff */
[C---:B------:R-:W-:Y:S01]  /*6a30*/  FMUL R44, R78.reuse, R48 ;  /* 0x000000304e2c7220 */ /* 0x040fe20000400000 */
[----:B-1----:R-:W-:Y:S01]  /*6a40*/  F2FP.BF16.F32.PACK_AB R92, R25, R24 ;  /* 0x00000018195c723e */ /* 0x002fe200000010ff */
[C---:B------:R-:W-:Y:S01]  /*6a50*/  FMUL R45, R78.reuse, R49 ;  /* 0x000000314e2d7220 */ /* 0x040fe20000400000 */
[----:B------:R-:W-:Y:S01]  /*6a60*/  F2FP.BF16.F32.PACK_AB R93, R31, R26 ;  /* 0x0000001a1f5d723e */ /* 0x000fe200000010ff */
[----:B------:R-:W-:Y:S01]  /*6a70*/  FMUL R46, R78, R50 ;  /* 0x000000324e2e7220 */ /* 0x000fe20000400000 */
[----:B------:R-:W-:Y:S01]  /*6a80*/  F2FP.BF16.F32.PACK_AB R94, R29, R28 ;  /* 0x0000001c1d5e723e */ /* 0x000fe200000010ff */
[----:B------:R-:W-:Y:S01]  /*6a90*/  FFMA R44, R81, R82, R44 ;  /* 0x00000052512c7223 */ /* 0x000fe2000000002c */
[----:B------:R-:W-:Y:S01]  /*6aa0*/  LOP3.LUT R82, R131, 0xffff0000, RZ, 0xc0, !PT ;  /* 0xffff000083527812 */ /* 0x000fe200078ec0ff */
[----:B------:R-:W-:Y:S01]  /*6ab0*/  FFMA R45, R81, R84, R45 ;  /* 0x00000054512d7223 */ /* 0x000fe2000000002d */
[----:B------:R-:W-:Y:S01]  /*6ac0*/  LOP3.LUT R84, R136, 0xffff0000, RZ, 0xc0, !PT ;  /* 0xffff000088547812 */ /* 0x000fe200078ec0ff */
[----:B------:R-:W-:Y:S01]  /*6ad0*/  FMUL R51, R78, R51 ;  /* 0x000000334e337220 */ /* 0x000fe20000400000 */
[----:B------:R-:W-:Y:S01]  /*6ae0*/  F2FP.BF16.F32.PACK_AB R95, R35, R30 ;  /* 0x0000001e235f723e */ /* 0x000fe200000010ff */
[----:B------:R-:W-:Y:S01]  /*6af0*/  FFMA R46, R81, R83, R46 ;  /* 0x00000053512e7223 */ /* 0x000fe2000000002e */
[----:B------:R-:W-:Y:S01]  /*6b00*/  SHF.L.U32 R83, R136, 0x10, RZ ;  /* 0x0000001088537819 */ /* 0x000fe200000006ff */
[C---:B------:R-:W-:Y:S01]  /*6b10*/  FMUL R48, R78.reuse, R52 ;  /* 0x000000344e307220 */ /* 0x040fe20000400000 */
[----:B--2---:R-:W-:Y:S01]  /*6b20*/  F2FP.BF16.F32.PACK_AB R116, R33, R32 ;  /* 0x000000202174723e */ /* 0x004fe200000010ff */
[----:B------:R-:W-:Y:S01]  /*6b30*/  FFMA R51, R81, R82, R51 ;  /* 0x0000005251337223 */ /* 0x000fe20000000033 */
[----:B------:R-:W-:Y:S01]  /*6b40*/  LOP3.LUT R82, R137, 0xffff0000, RZ, 0xc0, !PT ;  /* 0xffff000089527812 */ /* 0x000fe200078ec0ff */
[----:B------:R1:W-:Y:S01]  /*6b50*/  STS.128 [R178+0x400], R92 ;  /* 0x0004005cb2007388 */ /* 0x0003e20000000c00 */
[----:B------:R-:W-:Y:S01]  /*6b60*/  F2FP.BF16.F32.PACK_AB R117, R39, R34 ;  /* 0x000000222775723e */ /* 0x000fe200000010ff */
[C---:B------:R-:W-:Y:S01]  /*6b70*/  FMUL R49, R78.reuse, R53 ;  /* 0x000000354e317220 */ /* 0x040fe20000400000 */
[----:B------:R-:W-:Y:S01]  /*6b80*/  F2FP.BF16.F32.PACK_AB R118, R37, R36 ;  /* 0x000000242576723e */ /* 0x000fe200000010ff */
[C---:B------:R-:W-:Y:S01]  /*6b90*/  FMUL R50, R78.reuse, R54 ;  /* 0x000000364e327220 */ /* 0x040fe20000400000 */
[----:B------:R-:W-:Y:S01]  /*6ba0*/  F2FP.BF16.F32.PACK_AB R119, R43, R38 ;  /* 0x000000262b77723e */ /* 0x000fe200000010ff */
[----:B------:R-:W-:Y:S01]  /*6bb0*/  FMUL R55, R78, R55 ;  /* 0x000000374e377220 */ /* 0x000fe20000400000 */
[----:B----4-:R-:W-:Y:S01]  /*6bc0*/  F2FP.BF16.F32.PACK_AB R124, R41, R40 ;  /* 0x00000028297c723e */ /* 0x010fe200000010ff */
[C---:B------:R-:W-:Y:S01]  /*6bd0*/  FFMA R48, R81.reuse, R83, R48 ;  /* 0x0000005351307223 */ /* 0x040fe20000000030 */
[C---:B------:R-:W-:Y:S01]  /*6be0*/  FFMA R49, R81.reuse, R84, R49 ;  /* 0x0000005451317223 */ /* 0x040fe20000000031 */
[----:B------:R1:W-:Y:S01]  /*6bf0*/  STS.128 [R177+0x400], R116 ;  /* 0x00040074b1007388 */ /* 0x0003e20000000c00 */
[C---:B------:R-:W-:Y:S01]  /*6c00*/  SHF.L.U32 R83, R138.reuse, 0x10, RZ ;  /* 0x000000108a537819 */ /* 0x040fe200000006ff */
[----:B------:R-:W-:Y:S01]  /*6c10*/  FFMA R50, R81, R85, R50 ;  /* 0x0000005551327223 */ /* 0x000fe20000000032 */
[----:B------:R-:W-:Y:S01]  /*6c20*/  SHF.L.U32 R85, R139, 0x10, RZ ;  /* 0x000000108b557819 */ /* 0x000fe200000006ff */
[----:B------:R-:W-:Y:S01]  /*6c30*/  FFMA R55, R81, R82, R55 ;  /* 0x0000005251377223 */ /* 0x000fe20000000037 */
[----:B------:R-:W-:Y:S01]  /*6c40*/  LOP3.LUT R82, R138, 0xffff0000, RZ, 0xc0, !PT ;  /* 0xffff00008a527812 */ /* 0x000fe200078ec0ff */
[C---:B------:R-:W-:Y:S01]  /*6c50*/  FMUL R52, R78.reuse, R56 ;  /* 0x000000384e347220 */ /* 0x040fe20000400000 */
[----:B------:R-:W-:Y:S01]  /*6c60*/  LOP3.LUT R84, R139, 0xffff0000, RZ, 0xc0, !PT ;  /* 0xffff00008b547812 */ /* 0x000fe200078ec0ff */
[C---:B------:R-:W-:Y:S01]  /*6c70*/  FMUL R53, R78.reuse, R57 ;  /* 0x000000394e357220 */ /* 0x040fe20000400000 */
[C---:B------:R-:W-:Y:S01]  /*6c80*/  FMUL R54, R78.reuse, R58 ;  /* 0x0000003a4e367220 */ /* 0x040fe20000400000 */
[----:B------:R-:W-:Y:S01]  /*6c90*/  FMUL R59, R78, R59 ;  /* 0x0000003b4e3b7220 */ /* 0x000fe20000400000 */
[C---:B------:R-:W-:Y:S01]  /*6ca0*/  FFMA R52, R81.reuse, R83, R52 ;  /* 0x0000005351347223 */ /* 0x040fe20000000034 */
[C---:B------:R-:W-:Y:S01]  /*6cb0*/  FFMA R53, R81.reuse, R82, R53 ;  /* 0x0000005251357223 */ /* 0x040fe20000000035 */
[C---:B------:R-:W-:Y:S01]  /*6cc0*/  FFMA R54, R81.reuse, R85, R54 ;  /* 0x0000005551367223 */ /* 0x040fe20000000036 */
[----:B------:R-:W-:Y:S01]  /*6cd0*/  FFMA R59, R81, R84, R59 ;  /* 0x00000054513b7223 */ /* 0x000fe2000000003b */
[----:B------:R-:W-:Y:S01]  /*6ce0*/  SHF.L.U32 R82, R144, 0x10, RZ ;  /* 0x0000001090527819 */ /* 0x000fe200000006ff */
[----:B------:R-:W-:Y:S01]  /*6cf0*/  FMUL R56, R78, R60 ;  /* 0x0000003c4e387220 */ /* 0x000fe20000400000 */
[----:B------:R-:W-:Y:S01]  /*6d00*/  LOP3.LUT R84, R144, 0xffff0000, RZ, 0xc0, !PT ;  /* 0xffff000090547812 */ /* 0x000fe200078ec0ff */
[C---:B------:R-:W-:Y:S01]  /*6d10*/  FMUL R57, R78.reuse, R61 ;  /* 0x0000003d4e397220 */ /* 0x040fe20000400000 */
[----:B------:R-:W-:Y:S01]  /*6d20*/  SHF.L.U32 R83, R145, 0x10, RZ ;  /* 0x0000001091537819 */ /* 0x000fe200000006ff */
[C---:B------:R-:W-:Y:S01]  /*6d30*/  FMUL R58, R78.reuse, R62 ;  /* 0x0000003e4e3a7220 */ /* 0x040fe20000400000 */
[----:B------:R-:W-:Y:S01]  /*6d40*/  F2FP.BF16.F32.PACK_AB R125, R47, R42 ;  /* 0x0000002a2f7d723e */ /* 0x000fe200000010ff */
[----:B------:R-:W-:Y:S01]  /*6d50*/  FFMA R56, R81, R82, R56 ;  /* 0x0000005251387223 */ /* 0x000fe20000000038 */
[----:B------:R-:W-:Y:S01]  /*6d60*/  F2FP.BF16.F32.PACK_AB R126, R45, R44 ;  /* 0x0000002c2d7e723e */ /* 0x000fe200000010ff */
[----:B------:R-:W-:Y:S01]  /*6d70*/  FFMA R57, R81, R84, R57 ;  /* 0x0000005451397223 */ /* 0x000fe20000000039 */
[----:B------:R-:W-:Y:S01]  /*6d80*/  F2FP.BF16.F32.PACK_AB R127, R51, R46 ;  /* 0x0000002e337f723e */ /* 0x000fe200000010ff */
[----:B------:R-:W-:Y:S01]  /*6d90*/  FFMA R58, R81, R83, R58 ;  /* 0x00000053513a7223 */ /* 0x000fe2000000003a */
[----:B------:R-:W-:Y:S01]  /*6da0*/  LOP3.LUT R82, R145, 0xffff0000, RZ, 0xc0, !PT ;  /* 0xffff000091527812 */ /* 0x000fe200078ec0ff */
[----:B------:R-:W-:Y:S01]  /*6db0*/  FMUL R63, R78, R63 ;  /* 0x0000003f4e3f7220 */ /* 0x000fe20000400000 */
[----:B------:R-:W-:Y:S01]  /*6dc0*/  SHF.L.U32 R83, R146, 0x10, RZ ;  /* 0x0000001092537819 */ /* 0x000fe200000006ff */
[----:B------:R1:W-:Y:S01]  /*6dd0*/  STS.128 [R176+0x400], R124 ;  /* 0x0004007cb0007388 */ /* 0x0003e20000000c00 */
[----:B------:R-:W-:Y:S01]  /*6de0*/  FMUL R60, R78, R64 ;  /* 0x000000404e3c7220 */ /* 0x000fe20000400000 */
[----:B------:R-:W-:Y:S01]  /*6df0*/  LOP3.LUT R84, R146, 0xffff0000, RZ, 0xc0, !PT ;  /* 0xffff000092547812 */ /* 0x000fe200078ec0ff */
[C---:B------:R-:W-:Y:S01]  /*6e00*/  FMUL R61, R78.reuse, R65 ;  /* 0x000000414e3d7220 */ /* 0x040fe20000400000 */
[----:B------:R-:W-:Y:S01]  /*6e10*/  SHF.L.U32 R85, R147, 0x10, RZ ;  /* 0x0000001093557819 */ /* 0x000fe200000006ff */
[C---:B------:R-:W-:Y:S01]  /*6e20*/  FMUL R62, R78.reuse, R66 ;  /* 0x000000424e3e7220 */ /* 0x040fe20000400000 */
[----:B------:R-:W-:Y:S01]  /*6e30*/  FFMA R63, R81, R82, R63 ;  /* 0x00000052513f7223 */ /* 0x000fe2000000003f */
[----:B------:R-:W-:Y:S01]  /*6e40*/  FMUL R67, R78, R67 ;  /* 0x000000434e437220 */ /* 0x000fe20000400000 */
[----:B------:R-:W-:Y:S01]  /*6e50*/  F2FP.BF16.F32.PACK_AB R132, R49, R48 ;  /* 0x000000303184723e */ /* 0x000fe200000010ff */
[----:B------:R-:W-:Y:S01]  /*6e60*/  FFMA R60, R81, R83, R60 ;  /* 0x00000053513c7223 */ /* 0x000fe2000000003c */
[----:B------:R-:W-:Y:S01]  /*6e70*/  F2FP.BF16.F32.PACK_AB R133, R55, R50 ;  /* 0x000000323785723e */ /* 0x000fe200000010ff */
[----:B------:R-:W-:Y:S01]  /*6e80*/  FFMA R61, R81, R84, R61 ;  /* 0x00000054513d7223 */ /* 0x000fe2000000003d */
[----:B------:R-:W-:Y:S01]  /*6e90*/  F2FP.BF16.F32.PACK_AB R134, R53, R52 ;  /* 0x000000343586723e */ /* 0x000fe200000010ff */
[----:B------:R-:W-:Y:S01]  /*6ea0*/  FFMA R62, R81, R85, R62 ;  /* 0x00000055513e7223 */ /* 0x000fe2000000003e */
[----:B------:R-:W-:Y:S01]  /*6eb0*/  F2FP.BF16.F32.PACK_AB R135, R59, R54 ;  /* 0x000000363b87723e */ /* 0x000fe200000010ff */
[----:B------:R-:W-:Y:S01]  /*6ec0*/  FFMA R67, R81, R86, R67 ;  /* 0x0000005651437223 */ /* 0x000fe20000000043 */
[----:B------:R-:W-:Y:S02]  /*6ed0*/  F2FP.BF16.F32.PACK_AB R140, R57, R56 ;  /* 0x00000038398c723e */ /* 0x000fe400000010ff */
[----:B------:R-:W-:Y:S01]  /*6ee0*/  F2FP.BF16.F32.PACK_AB R141, R63, R58 ;  /* 0x0000003a3f8d723e */ /* 0x000fe200000010ff */
[----:B------:R1:W-:Y:S01]  /*6ef0*/  STS.128 [R175+0x400], R132 ;  /* 0x00040084af007388 */ /* 0x0003e20000000c00 */
[----:B------:R-:W-:Y:S02]  /*6f00*/  F2FP.BF16.F32.PACK_AB R142, R61, R60 ;  /* 0x0000003c3d8e723e */ /* 0x000fe400000010ff */
[----:B------:R-:W-:Y:S05]  /*6f10*/  F2FP.BF16.F32.PACK_AB R143, R67, R62 ;  /* 0x0000003e438f723e */ /* 0x000fea00000010ff */
[----:B------:R1:W-:Y:S01]  /*6f20*/  STS.128 [R174+0x400], R140 ;  /* 0x0004008cae007388 */ /* 0x0003e20000000c00 */
[----:B------:R-:W-:Y:S01]  /*6f30*/  @!PT LDS RZ, [RZ] ;  /* 0x00000000fffff984 */ /* 0x000fe20000000800 */
[----:B------:R-:W-:Y:S01]  /*6f40*/  @!PT LDS RZ, [RZ] ;  /* 0x00000000fffff984 */ /* 0x000fe20000000800 */
[----:B------:R-:W-:Y:S01]  /*6f50*/  @!PT LDS RZ, [RZ] ;  /* 0x00000000fffff984 */ /* 0x000fe20000000800 */
[----:B------:R-:W-:Y:S01]  /*6f60*/  @!PT LDS RZ, [RZ] ;  /* 0x00000000fffff984 */ /* 0x000fe20000000800 */
[----:B------:R2:W-:Y:S07]  /*6f70*/  MEMBAR.ALL.CTA ;  /* 0x0000000000007992 */ /* 0x0005ee0000008000 */
[----:B--2---:R-:W2:Y:S02]  /*6f80*/  FENCE.VIEW.ASYNC.S ;  /* 0x00000000000073c6 */ /* 0x004ea40000000000 */
[----:B--2---:R-:W-:Y:S06]  /*6f90*/  BAR.SYNC.DEFER_BLOCKING 0x1, 0x80 ;  /* 0x0042000000007b1d */ /* 0x004fec0000010000 */
[----:B------:R-:W-:Y:S05]  /*6fa0*/  @P0 BRA `(.L_x_103) ;  /* 0x0000000000280947 */ /* 0x000fea0003800000 */
[----:B------:R-:W-:Y:S02]  /*6fb0*/  UIADD3 UR4, UPT, UPT, UR36, 0x400, URZ ;  /* 0x0000040024047890 */ /* 0x000fe4000fffe0ff */
[----:B------:R-:W-:Y:S01]  /*6fc0*/  UIADD3 UR6, UP0, UPT, UR54, 0x680, URZ ;  /* 0x0000068036067890 */ /* 0x000fe2000ff1e0ff */
[----:B------:R-:W-:Y:S03]  /*6fd0*/  UMOV UR43, UR52 ;  /* 0x00000034002b7c82 */ /* 0x000fe60008000000 */
[----:B------:R-:W-:Y:S01]  /*6fe0*/  MOV R163, UR4 ;  /* 0x0000000400a37c02 */ /* 0x000fe20008000f00 */
[----:B------:R-:W-:Y:S03]  /*6ff0*/  UIADD3.X UR7, UPT, UPT, URZ, UR55, URZ, UP0, !UPT ;  /* 0x00000037ff077290 */ /* 0x000fe600087fe4ff */
[----:B------:R-:W-:Y:S11]  /*7000*/  R2UR UR40, R163 ;  /* 0x00000000a32872ca */ /* 0x000ff600000e0000 */
[----:B------:R-:W-:Y:S02]  /*7010*/  @!UPT UIADD3 URZ, UPT, UPT, URZ, URZ, URZ ;  /* 0x000000fffffff290 */ /* 0x000fe4000fffe0ff */
[----:B------:R2:W-:Y:S01]  /*7020*/  UTMASTG.3D [UR40], [UR6] ;  /* 0x00000028060073b5 */ /* 0x0005e20008010000 */
[----:B------:R0:W-:Y:S01]  /*7030*/  UTMACMDFLUSH ;  /* 0x00000000000079b7 */ /* 0x0001e20000000000 */
[----:B--2---:R-:W-:Y:S04]  /*7040*/  DEPBAR.LE SB0, 0x1 ;  /* 0x000080400000791a */ /* 0x004fe80000000000 */
.L_x_103:
[----:B------:R-:W-:Y:S05]  /*7050*/  BSYNC.RECONVERGENT B0 ;  /* 0x0000000000007941 */ /* 0x000fea0003800200 */
.L_x_102:
[----:B------:R-:W-:Y:S01]  /*7060*/  BAR.SYNC.DEFER_BLOCKING 0x1, 0x80 ;  /* 0x0042000000007b1d */ /* 0x000fe20000010000 */
[----:B------:R-:W-:Y:S01]  /*7070*/  ISETP.NE.AND P1, PT, R179, RZ, PT ;  /* 0x000000ffb300720c */ /* 0x000fe20003f25270 */
[----:B------:R-:W-:Y:S01]  /*7080*/  UISETP.NE.AND UP0, UPT, UR48, URZ, UPT ;  /* 0x000000ff3000728c */ /* 0x000fe2000bf05270 */
[----:B------:R-:W-:Y:S11]  /*7090*/  LEA R3, R101, UR36, 0x3 ;  /* 0x0000002465037c11 */ /* 0x000ff6000f8e18ff */
[----:B------:R-:W-:Y:S01]  /*70a0*/  @P1 SHF.L.U32 R2, R167, 0x1f, RZ ;  /* 0x0000001fa7021819 */ /* 0x000fe200000006ff */
[----:B------:R-:W-:Y:S06]  /*70b0*/  BRA.U !UP0, `(.L_x_104) ;  /* 0x0000000108247547 */ /* 0x000fec000b800000 */
[----:B------:R-:W-:Y:S01]  /*70c0*/  IMAD.U32 R5, RZ, RZ, UR50 ;  /* 0x00000032ff057e24 */ /* 0x000fe2000f8e00ff */
[----:B------:R-:W-:Y:S01]  /*70d0*/  MOV R0, UR37 ;  /* 0x0000002500007c02 */ /* 0x000fe20008000f00 */
[----:B------:R-:W-:Y:S03]  /*70e0*/  UIADD3 UR50, UPT, UPT, UR50, 0x1, URZ ;  /* 0x0000000132327890 */ /* 0x000fe6000fffe0ff */
[----:B------:R-:W-:Y:S01]  /*70f0*/  @P1 LEA R5, R5, UR36, 0x3 ;  /* 0x0000002405051c11 */ /* 0x000fe2000f8e18ff */
[----:B------:R-:W-:Y:S04]  /*7100*/  UISETP.NE.AND UP0, UPT, UR50, 0x4, UPT ;  /* 0x000000043200788c */ /* 0x000fe8000bf05270 */
[----:B------:R-:W-:Y:S01]  /*7110*/  @P1 VIADD R5, R5, 0x80 ;  /* 0x0000008005051836 */ /* 0x000fe20000000000 */
[----:B------:R-:W-:Y:S04]  /*7120*/  USEL UR50, UR50, URZ, UP0 ;  /* 0x000000ff32327287 */ /* 0x000fe80008000000 */
[----:B------:R-:W-:Y:S04]  /*7130*/  @P1 PRMT R0, R0, 0x654, R5 ;  /* 0x0000065400001816 */ /* 0x000fe80000000005 */
[----:B------:R2:W-:Y:S04]  /*7140*/  @P1 SYNCS.ARRIVE.TRANS64.RED.A1T0 RZ, [R0+URZ], RZ ;  /* 0x000000ff00ff19a7 */ /* 0x0005e800081004ff */
.L_x_104:
[----:B------:R-:W4:Y:S01]  /*7150*/  @P1 SYNCS.PHASECHK.TRANS64.TRYWAIT P0, [R3+URZ+0x60], R2 ;  /* 0x00006002030015a7 */ /* 0x000f2200080011ff */
[----:B------:R-:W-:Y:S01]  /*7160*/  BSSY B1, `(.L_x_105) ;  /* 0x000001f000017945 */ /* 0x000fe20003800000 */
[----:B----4-:R-:W-:Y:S03]  /*7170*/  @P1 SEL R103, RZ, 0x1, !P0 ;  /* 0x00000001ff671807 */ /* 0x010fe60004000000 */
[----:B------:R-:W-:Y:S05]  /*7180*/  @!P1 BRA `(.L_x_106) ;  /* 0x0000000000709947 */ /* 0x000fea0003800000 */
[----:B------:R-:W-:Y:S01]  /*7190*/  ISETP.NE.AND P1, PT, R109, RZ, PT ;  /* 0x000000ff6d00720c */ /* 0x000fe20003f25270 */
[----:B------:R-:W-:Y:S01]  /*71a0*/  BSSY B0, `(.L_x_107) ;  /* 0x000000b000007945 */ /* 0x000fe20003800000 */
[----:B------:R-:W-:Y:S11]  /*71b0*/  ISETP.NE.AND P0, PT, R103, RZ, PT ;  /* 0x000000ff6700720c */ /* 0x000ff60003f05270 */
[----:B------:R-:W-:Y:S05]  /*71c0*/  @P1 IMAD R4, R101, 0x4000, R182 ;  /* 0x0000400065041824 */ /* 0x000fea00078e02b6 */
[----:B------:R-:W-:Y:S04]  /*71d0*/  @P1 IADD3 R9, PT, PT, R4, UR36, RZ ;  /* 0x0000002404091c10 */ /* 0x000fe8000fffe0ff */
[----:B------:R-:W-:Y:S01]  /*71e0*/  @P1 IADD3 R7, PT, PT, R102, R9, RZ ;  /* 0x0000000966071210 */ /* 0x000fe20007ffe0ff */
[--C-:B------:R-:W-:Y:S02]  /*71f0*/  @P1 IMAD.IADD R5, R100, 0x1, R9.reuse ;  /* 0x0000000164051824 */ /* 0x100fe400078e0209 */
[----:B------:R-:W-:Y:S01]  /*7200*/  @P1 IMAD.IADD R2, R108, 0x1, R9 ;  /* 0x000000016c021824 */ /* 0x000fe200078e0209 */
[----:B------:R-:W-:Y:S06]  /*7210*/  @P0 BRA `(.L_x_108) ;  /* 0x00000000000c0947 */ /* 0x000fec0003800000 */
[----:B--2---:R-:W-:Y:S04]  /*7220*/  SHF.L.U32 R0, R167, 0x1f, RZ ;  /* 0x0000001fa7007819 */ /* 0x004fe800000006ff */
[----:B------:R-:W2:Y:S02]  /*7230*/  SYNCS.PHASECHK.TRANS64.TRYWAIT P0, [R3+URZ+0x60], R0 ;  /* 0x00006000030075a7 */ /* 0x000ea400080011ff */
[----:B--2---:R-:W-:Y:S05]  /*7240*/  @!P0 BRA `(.L_x_109) ;  /* 0x00000048003c8947 */ /* 0x004fea0003800000 */
.L_x_108:
[----:B------:R-:W-:Y:S05]  /*7250*/  BSYNC B0 ;  /* 0x0000000000007941 */ /* 0x000fea0003800000 */
.L_x_107:
[----:B------:R-:W-:Y:S01]  /*7260*/  ISETP.NE.AND P0, PT, R109, RZ, PT ;  /* 0x000000ff6d00720c */ /* 0x000fe20003f05270 */
[----:B------:R-:W-:Y:S11]  /*7270*/  VIADD R101, R101, 0x1 ;  /* 0x0000000165657836 */ /* 0x000ff60000000000 */
[----:B------:R-:W-:Y:S01]  /*7280*/  @!UPT UIADD3 URZ, UPT, UPT, URZ, URZ, URZ ;  /* 0x000000fffffff290 */ /* 0x000fe2000fffe0ff */
[----:B------:R4:W1:Y:S01]  /*7290*/  @P0 LDS.128 R88, [R4+UR36+0x400] ;  /* 0x0004002404580984 */ /* 0x0008620008000c00 */
[--C-:B--2---:R-:W-:Y:S01]  /*72a0*/  @P0 IMAD.IADD R3, R102, 0x1, R5.reuse ;  /* 0x0000000166030824 */ /* 0x104fe200078e0205 */
[C---:B------:R-:W-:Y:S01]  /*72b0*/  @P0 IADD3 R0, PT, PT, R108.reuse, R7, RZ ;  /* 0x000000076c000210 */ /* 0x040fe20007ffe0ff */
[C---:B------:R-:W-:Y:S01]  /*72c0*/  @P0 IMAD.IADD R6, R108.reuse, 0x1, R5 ;  /* 0x000000016c060824 */ /* 0x040fe200078e0205 */
[----:B------:R4:W2:Y:S02]  /*72d0*/  @P0 LDS.128 R96, [R2+0x400] ;  /* 0x0004000002600984 */ /* 0x0008a40000000c00 */
[----:B------:R-:W-:Y:S02]  /*72e0*/  @P0 IADD3 R8, PT, PT, R108, R3, RZ ;  /* 0x000000036c080210 */ /* 0x000fe40007ffe0ff */
[----:B------:R4:W1:Y:S04]  /*72f0*/  @P0 LDS.128 R104, [R7+0x400] ;  /* 0x0004000007680984 */ /* 0x0008680000000c00 */
[----:B------:R4:W1:Y:S04]  /*7300*/  @P0 LDS.128 R112, [R0+0x400] ;  /* 0x0004000000700984 */ /* 0x0008680000000c00 */
[----:B------:R4:W1:Y:S04]  /*7310*/  @P0 LDS.128 R120, [R5+0x400] ;  /* 0x0004000005780984 */ /* 0x0008680000000c00 */
[----:B------:R4:W1:Y:S04]  /*7320*/  @P0 LDS.128 R128, [R6+0x400] ;  /* 0x0004000006800984 */ /* 0x0008680000000c00 */
[----:B------:R4:W1:Y:S04]  /*7330*/  @P0 LDS.128 R136, [R3+0x400] ;  /* 0x0004000003880984 */ /* 0x0008680000000c00 */
[----:B------:R4:W1:Y:S02]  /*7340*/  @P0 LDS.128 R144, [R8+0x400] ;  /* 0x0004000008900984 */ /* 0x0008640000000c00 */
.L_x_106:
[----:B------:R-:W-:Y:S05]  /*7350*/  BSYNC B1 ;  /* 0x0000000000017941 */ /* 0x000fea0003800000 */
.L_x_105:
[----:B----4-:R-:W-:Y:S05]  /*7360*/  VIADD R3, R80, 0x40 ;  /* 0x0000004050037836 */ /* 0x010fea0000000000 */
[----:B------:R-:W-:Y:S04]  /*7370*/  SHF.R.U32.HI R3, RZ, 0x15, R3 ;  /* 0x00000015ff037819 */ /* 0x000fe80000011603 */
[----:B------:R-:W-:Y:S11]  /*7380*/  LOP3.LUT P0, RZ, R3, 0x3, R162, 0x48, !PT ;  /* 0x0000000303ff7812 */ /* 0x000ff600078048a2 */
[----:B------:R-:W-:Y:S02]  /*7390*/  @!UPT UIADD3 URZ, UPT, UPT, URZ, URZ, URZ ;  /* 0x000000fffffff290 */ /* 0x000fe4000fffe0ff */
        /* <DEDUP_REMOVED lines=17> */
.L_x_110:
[----:B------:R-:W-:Y:S01]  /*74b0*/  ISETP.NE.AND P6, PT, R179, RZ, PT ;  /* 0x000000ffb300720c */ /* 0x000fe20003fc5270 */
[----:B------:R-:W-:Y:S05]  /*74c0*/  WARPSYNC.ALL ;  /* 0x0000000000007948 */ /* 0x000fea0003800000 */
[----:B------:R-:W-:Y:S01]  /*74d0*/  R2UR UR4, R80 ;  /* 0x00000000500472ca */ /* 0x000fe200000e0000 */
[----:B------:R-:W-:Y:S01]  /*74e0*/  BSSY.RECONVERGENT B0, `(.L_x_111) ;  /* 0x0000103000007945 */ /* 0x000fe20003800200 */
[----:B--2---:R-:W-:Y:S02]  /*74f0*/  MOV R0, UR50 ;  /* 0x0000003200007c02 */ /* 0x004fe40008000f00 */
[----:B------:R-:W-:Y:S02]  /*7500*/  MOV R85, UR37 ;  /* 0x0000002500557c02 */ /* 0x000fe40008000f00 */
[----:B-1----:R-:W-:Y:S02]  /*7510*/  SHF.L.U32 R82, R88, 0x10, RZ ;  /* 0x0000001058527819 */ /* 0x002fe400000006ff */
[----:B------:R-:W-:Y:S02]  /*7520*/  @P6 LEA R0, R0, UR36, 0x3 ;  /* 0x0000002400006c11 */ /* 0x000fe4000f8e18ff */
[----:B------:R-:W-:Y:S02]  /*7530*/  LOP3.LUT R83, R88, 0xffff0000, RZ, 0xc0, !PT ;  /* 0xffff000058537812 */ /* 0x000fe400078ec0ff */
[----:B------:R-:W-:Y:S01]  /*7540*/  @P6 IADD3 R0, PT, PT, R0, 0x80, RZ ;  /* 0x0000008000006810 */ /* 0x000fe20007ffe0ff */
[----:B------:R-:W1:Y:S01]  /*7550*/  LDTM.x64 R4, tmem[UR4+0x40] ;  /* 0x00004004000479ee */ /* 0x000e620008340000 */
[----:B------:R-:W-:Y:S02]  /*7560*/  SHF.L.U32 R84, R89, 0x10, RZ ;  /* 0x0000001059547819 */ /* 0x000fe400000006ff */
[----:B------:R-:W-:Y:S02]  /*7570*/  @P6 PRMT R85, R85, 0x654, R0 ;  /* 0x0000065455556816 */ /* 0x000fe40000000000 */
[----:B------:R-:W-:Y:S02]  /*7580*/  LOP3.LUT R86, R89, 0xffff0000, RZ, 0xc0, !PT ;  /* 0xffff000059567812 */ /* 0x000fe400078ec0ff */
[----:B------:R-:W-:Y:S01]  /*7590*/  ISETP.NE.AND P0, PT, R170, RZ, PT ;  /* 0x000000ffaa00720c */ /* 0x000fe20003f05270 */
[C---:B-1----:R-:W-:Y:S01]  /*75a0*/  FMUL R0, R78.reuse, R4 ;  /* 0x000000044e007220 */ /* 0x042fe20000400000 */
[C---:B------:R-:W-:Y:S01]  /*75b0*/  FMUL R2, R78.reuse, R5 ;  /* 0x000000054e027220 */ /* 0x040fe20000400000 */
[C---:B------:R-:W-:Y:S01]  /*75c0*/  FMUL R3, R78.reuse, R6 ;  /* 0x000000064e037220 */ /* 0x040fe20000400000 */
[----:B------:R-:W-:Y:S01]  /*75d0*/  FMUL R7, R78, R7 ;  /* 0x000000074e077220 */ /* 0x000fe20000400000 */
[C---:B------:R-:W-:Y:S01]  /*75e0*/  FFMA R0, R81.reuse, R82, R0 ;  /* 0x0000005251007223 */ /* 0x040fe20000000000 */
[C---:B------:R-:W-:Y:S01]  /*75f0*/  LOP3.LUT R82, R90.reuse, 0xffff0000, RZ, 0xc0, !PT ;  /* 0xffff00005a527812 */ /* 0x040fe200078ec0ff */
[C---:B------:R-:W-:Y:S01]  /*7600*/  FFMA R2, R81.reuse, R83, R2 ;  /* 0x0000005351027223 */ /* 0x040fe20000000002 */
[----:B------:R-:W-:Y:S01]  /*7610*/  SHF.L.U32 R83, R90, 0x10, RZ ;  /* 0x000000105a537819 */ /* 0x000fe200000006ff */
[C---:B------:R-:W-:Y:S01]  /*7620*/  FFMA R3, R81.reuse, R84, R3 ;  /* 0x0000005451037223 */ /* 0x040fe20000000003 */
[----:B------:R-:W-:Y:S01]  /*7630*/  FMUL R4, R78, R8 ;  /* 0x000000084e047220 */ /* 0x000fe20000400000 */
[----:B------:R-:W-:Y:S01]  /*7640*/  FFMA R7, R81, R86, R7 ;  /* 0x0000005651077223 */ /* 0x000fe20000000007 */
[----:B------:R-:W-:Y:S01]  /*7650*/  F2FP.BF16.F32.PACK_AB R92, R2, R0 ;  /* 0x00000000025c723e */ /* 0x000fe200000010ff */
[C---:B------:R-:W-:Y:S01]  /*7660*/  FMUL R5, R78.reuse, R9 ;  /* 0x000000094e057220 */ /* 0x040fe20000400000 */
[----:B------:R-:W-:Y:S01]  /*7670*/  LOP3.LUT R0, R91, 0xffff0000, RZ, 0xc0, !PT ;  /* 0xffff00005b007812 */ /* 0x000fe200078ec0ff */
[----:B------:R-:W-:Y:S01]  /*7680*/  FFMA R4, R81, R83, R4 ;  /* 0x0000005351047223 */ /* 0x000fe20000000004 */
[----:B------:R-:W-:Y:S01]  /*7690*/  SHF.L.U32 R83, R91, 0x10, RZ ;  /* 0x000000105b537819 */ /* 0x000fe200000006ff */
[----:B------:R-:W-:Y:S01]  /*76a0*/  FFMA R5, R81, R82, R5 ;  /* 0x0000005251057223 */ /* 0x000fe20000000005 */
[----:B------:R-:W-:Y:S01]  /*76b0*/  F2FP.BF16.F32.PACK_AB R93, R7, R3 ;  /* 0x00000003075d723e */ /* 0x000fe200000010ff */
[----:B------:R-:W-:Y:S01]  /*76c0*/  FMUL R6, R78, R10 ;  /* 0x0000000a4e067220 */ /* 0x000fe20000400000 */
[----:B------:R-:W-:Y:S01]  /*76d0*/  SHF.L.U32 R3, R96, 0x10, RZ ;  /* 0x0000001060037819 */ /* 0x000fe200000006ff */
[----:B------:R-:W-:Y:S01]  /*76e0*/  FMUL R11, R78, R11 ;  /* 0x0000000b4e0b7220 */ /* 0x000fe20000400000 */
[----:B------:R-:W-:Y:S01]  /*76f0*/  LOP3.LUT R2, R96, 0xffff0000, RZ, 0xc0, !PT ;  /* 0xffff000060027812 */ /* 0x000fe200078ec0ff */
[C---:B------:R-:W-:Y:S01]  /*7700*/  FMUL R8, R78.reuse, R12 ;  /* 0x0000000c4e087220 */ /* 0x040fe20000400000 */
[----:B------:R-:W-:Y:S01]  /*7710*/  LOP3.LUT R82, R107, 0xffff0000, RZ, 0xc0, !PT ;  /* 0xffff00006b527812 */ /* 0x000fe200078ec0ff */
[----:B------:R-:W-:Y:S01]  /*7720*/  FMUL R9, R78, R13 ;  /* 0x0000000d4e097220 */ /* 0x000fe20000400000 */
[----:B------:R-:W-:Y:S01]  /*7730*/  F2FP.BF16.F32.PACK_AB R94, R5, R4 ;  /* 0x00000004055e723e */ /* 0x000fe200000010ff */
[C---:B------:R-:W-:Y:S01]  /*7740*/  FFMA R6, R81.reuse, R83, R6 ;  /* 0x0000005351067223 */ /* 0x040fe20000000006 */
[----:B------:R-:W-:Y:S01]  /*7750*/  SHF.L.U32 R83, R104, 0x10, RZ ;  /* 0x0000001068537819 */ /* 0x000fe200000006ff */
[----:B------:R-:W-:Y:S01]  /*7760*/  FFMA R11, R81, R0, R11 ;  /* 0x00000000510b7223 */ /* 0x000fe2000000000b */
[----:B------:R-:W-:Y:S01]  /*7770*/  SHF.L.U32 R0, R97, 0x10, RZ ;  /* 0x0000001061007819 */ /* 0x000fe200000006ff */
[C---:B------:R-:W-:Y:S01]  /*7780*/  FFMA R8, R81.reuse, R3, R8 ;  /* 0x0000000351087223 */ /* 0x040fe20000000008 */
[----:B------:R-:W-:Y:S01]  /*7790*/  SHF.L.U32 R3, R98, 0x10, RZ ;  /* 0x0000001062037819 */ /* 0x000fe200000006ff */
[----:B------:R-:W-:Y:S01]  /*77a0*/  FFMA R9, R81, R2, R9 ;  /* 0x0000000251097223 */ /* 0x000fe20000000009 */
[----:B------:R-:W-:Y:S01]  /*77b0*/  LOP3.LUT R2, R97, 0xffff0000, RZ, 0xc0, !PT ;  /* 0xffff000061027812 */ /* 0x000fe200078ec0ff */
[C---:B------:R-:W-:Y:S01]  /*77c0*/  FMUL R10, R78.reuse, R14 ;  /* 0x0000000e4e0a7220 */ /* 0x040fe20000400000 */
[----:B------:R-:W-:Y:S01]  /*77d0*/  F2FP.BF16.F32.PACK_AB R95, R11, R6 ;  /* 0x000000060b5f723e */ /* 0x000fe200000010ff */
[C---:B------:R-:W-:Y:S01]  /*77e0*/  FMUL R15, R78.reuse, R15 ;  /* 0x0000000f4e0f7220 */ /* 0x040fe20000400000 */
[----:B------:R-:W-:Y:S01]  /*77f0*/  F2FP.BF16.F32.PACK_AB R116, R9, R8 ;  /* 0x000000080974723e */ /* 0x000fe200000010ff */
[----:B------:R-:W-:Y:S01]  /*7800*/  FMUL R12, R78, R16 ;  /* 0x000000104e0c7220 */ /* 0x000fe20000400000 */
[C---:B------:R-:W-:Y:S01]  /*7810*/  FFMA R10, R81.reuse, R0, R10 ;  /* 0x00000000510a7223 */ /* 0x040fe2000000000a */
[----:B------:R-:W-:Y:S01]  /*7820*/  LOP3.LUT R0, R98, 0xffff0000, RZ, 0xc0, !PT ;  /* 0xffff000062007812 */ /* 0x000fe200078ec0ff */
[----:B------:R-:W-:Y:S01]  /*7830*/  FFMA R15, R81, R2, R15 ;  /* 0x00000002510f7223 */ /* 0x000fe2000000000f */
        /* <DEDUP_REMOVED lines=9> */
[----:B------:R-:W-:Y:S01]  /*78d0*/  FMUL R16, R78, R20 ;  /* 0x000000144e107220 */ /* 0x000fe20000400000 */
[----:B------:R-:W-:Y:S01]  /*78e0*/  FFMA R14, R81, R3, R14 ;  /* 0x00000003510e7223 */ /* 0x000fe2000000000e */
[----:B------:R-:W-:Y:S01]  /*78f0*/  SHF.L.U32 R3, R106, 0x10, RZ ;  /* 0x000000106a037819 */ /* 0x000fe200000006ff */
[C---:B------:R-:W-:Y:S01]  /*7900*/  FMUL R17, R78.reuse, R21 ;  /* 0x000000154e117220 */ /* 0x040fe20000400000 */
[----:B------:R-:W-:Y:S01]  /*7910*/  F2FP.BF16.F32.PACK_AB R118, R13, R12 ;  /* 0x0000000c0d76723e */ /* 0x000fe200000010ff */
[----:B------:R-:W-:Y:S01]  /*7920*/  FFMA R19, R81, R2, R19 ;  /* 0x0000000251137223 */ /* 0x000fe20000000013 */
[----:B------:R-:W-:Y:S01]  /*7930*/  SHF.L.U32 R2, R105, 0x10, RZ ;  /* 0x0000001069027819 */ /* 0x000fe200000006ff */
        /* <DEDUP_REMOVED lines=12> */
[C---:B------:R-:W-:Y:S01]  /*7a00*/  FFMA R23, R81.reuse, R0, R23 ;  /* 0x0000000051177223 */ /* 0x040fe20000000017 */
[----:B------:R-:W-:Y:S01]  /*7a10*/  SHF.L.U32 R0, R112, 0x10, RZ ;  /* 0x0000001070007819 */ /* 0x000fe200000006ff */
[C---:B------:R-:W-:Y:S01]  /*7a20*/  FMUL R22, R78.reuse, R26 ;  /* 0x0000001a4e167220 */ /* 0x040fe20000400000 */
[----:B------:R-:W-:Y:S01]  /*7a30*/  FMUL R27, R78, R27 ;  /* 0x0000001b4e1b7220 */ /* 0x000fe20000400000 */
        /* <DEDUP_REMOVED lines=9> */
[----:B------:R-:W-:Y:S01]  /*7ad0*/  LOP3.LUT R82, R115, 0xffff0000, RZ, 0xc0, !PT ;  /* 0xffff000073527812 */ /* 0x000fe200078ec0ff */
[----:B------:R-:W-:Y:S01]  /*7ae0*/  FFMA R24, R81, R0, R24 ;  /* 0x0000000051187223 */ /* 0x000fe20000000018 */
[----:B------:R-:W-:Y:S01]  /*7af0*/  SHF.L.U32 R0, R113, 0x10, RZ ;  /* 0x0000001071007819 */ /* 0x000fe200000006ff */
[C---:B------:R-:W-:Y:S01]  /*7b00*/  FMUL R25, R78.reuse, R29 ;  /* 0x0000001d4e197220 */ /* 0x040fe20000400000 */
[----:B------:R-:W-:Y:S01]  /*7b10*/  F2FP.BF16.F32.PACK_AB R126, R21, R20 ;  /* 0x00000014157e723e */ /* 0x000fe200000010ff */
[----:B------:R-:W-:Y:S01]  /*7b20*/  FMUL R26, R78, R30 ;  /* 0x0000001e4e1a7220 */ /* 0x000fe20000400000 */
[----:B------:R-:W-:Y:S01]  /*7b30*/  F2FP.BF16.F32.PACK_AB R127, R27, R22 ;  /* 0x000000161b7f723e */ /* 0x000fe200000010ff */
        /* <DEDUP_REMOVED lines=38> */
[----:B------:R1:W-:Y:S01]  /*7da0*/  STS.128 [R182+UR36+0x4400], R92 ;  /* 0x0044005cb6007988 */ /* 0x0003e20008000c24 */
        /* <DEDUP_REMOVED lines=12> */
[----:B------:R2:W-:Y:S01]  /*7e70*/  STS.128 [R181+0x4400], R116 ;  /* 0x00440074b5007388 */ /* 0x0005e20000000c00 */
        /* <DEDUP_REMOVED lines=12> */
[----:B------:R4:W-:Y:S01]  /*7f40*/  STS.128 [R180+0x4400], R124 ;  /* 0x0044007cb4007388 */ /* 0x0009e20000000c00 */
[----:B------:R-:W-:Y:S01]  /*7f50*/  FMUL R51, R78, R51 ;  /* 0x000000334e337220 */ /* 0x000fe20000400000 */
[C---:B------:R-:W-:Y:S01]  /*7f60*/  FFMA R44, R81.reuse, R3, R44 ;  /* 0x00000003512c7223 */ /* 0x040fe2000000002c */
[C---:B------:R-:W-:Y:S01]  /*7f70*/  SHF.L.U32 R3, R136.reuse, 0x10, RZ ;  /* 0x0000001088037819 */ /* 0x040fe200000006ff */
[----:B------:R-:W-:Y:S01]  /*7f80*/  FFMA R45, R81, R2, R45 ;  /* 0x00000002512d7223 */ /* 0x000fe2000000002d */
[----:B------:R-:W-:Y:S01]  /*7f90*/  LOP3.LUT R2, R137, 0xffff0000, RZ, 0xc0, !PT ;  /* 0xffff000089027812 */ /* 0x000fe200078ec0ff */
        /* <DEDUP_REMOVED lines=8> */
[C---:B------:R-:W-:Y:S01]  /*8020*/  FMUL R50, R78.reuse, R54 ;  /* 0x000000364e327220 */ /* 0x040fe20000400000 */
[----:B------:R-:W-:Y:S01]  /*8030*/  F2FP.BF16.F32.PACK_AB R94, R37, R36 ;  /* 0x00000024255e723e */ /* 0x000fe200000010ff */
[----:B------:R1:W-:Y:S01]  /*8040*/  STS.128 [R178+0x4400], R132 ;  /* 0x00440084b2007388 */ /* 0x0003e20000000c00 */
[----:B------:R-:W-:Y:S01]  /*8050*/  F2FP.BF16.F32.PACK_AB R95, R43, R38 ;  /* 0x000000262b5f723e */ /* 0x000fe200000010ff */
[----:B------:R-:W-:Y:S01]  /*8060*/  FMUL R55, R78, R55 ;  /* 0x000000374e377220 */ /* 0x000fe20000400000 */
[----:B--2---:R-:W-:Y:S01]  /*8070*/  F2FP.BF16.F32.PACK_AB R116, R41, R40 ;  /* 0x000000282974723e */ /* 0x004fe200000010ff */
[----:B------:R-:W-:Y:S01]  /*8080*/  FFMA R48, R81, R3, R48 ;  /* 0x0000000351307223 */ /* 0x000fe20000000030 */
[----:B------:R-:W-:Y:S01]  /*8090*/  SHF.L.U32 R3, R139, 0x10, RZ ;  /* 0x000000108b037819 */ /* 0x000fe200000006ff */
[----:B------:R-:W-:Y:S01]  /*80a0*/  FFMA R49, R81, R0, R49 ;  /* 0x0000000051317223 */ /* 0x000fe20000000031 */
[C---:B------:R-:W-:Y:S01]  /*80b0*/  SHF.L.U32 R0, R138.reuse, 0x10, RZ ;  /* 0x000000108a007819 */ /* 0x040fe200000006ff */
[----:B------:R2:W-:Y:S01]  /*80c0*/  STS.128 [R177+0x4400], R92 ;  /* 0x0044005cb1007388 */ /* 0x0005e20000000c00 */
[----:B------:R-:W-:Y:S01]  /*80d0*/  F2FP.BF16.F32.PACK_AB R117, R47, R42 ;  /* 0x0000002a2f75723e */ /* 0x000fe200000010ff */
[----:B------:R-:W-:Y:S01]  /*80e0*/  FFMA R50, R81, R83, R50 ;  /* 0x0000005351327223 */ /* 0x000fe20000000032 */
[----:B------:R-:W-:Y:S01]  /*80f0*/  SHF.L.U32 R83, R145, 0x10, RZ ;  /* 0x0000001091537819 */ /* 0x000fe200000006ff */
[----:B------:R-:W-:Y:S01]  /*8100*/  FFMA R55, R81, R2, R55 ;  /* 0x0000000251377223 */ /* 0x000fe20000000037 */
[----:B------:R-:W-:Y:S01]  /*8110*/  LOP3.LUT R2, R138, 0xffff0000, RZ, 0xc0, !PT ;  /* 0xffff00008a027812 */ /* 0x000fe200078ec0ff */
[C---:B------:R-:W-:Y:S01]  /*8120*/  FMUL R52, R78.reuse, R56 ;  /* 0x000000384e347220 */ /* 0x040fe20000400000 */
[----:B------:R-:W-:Y:S01]  /*8130*/  F2FP.BF16.F32.PACK_AB R118, R45, R44 ;  /* 0x0000002c2d76723e */ /* 0x000fe200000010ff */
[C---:B------:R-:W-:Y:S01]  /*8140*/  FMUL R53, R78.reuse, R57 ;  /* 0x000000394e357220 */ /* 0x040fe20000400000 */
[C---:B------:R-:W-:Y:S01]  /*8150*/  FMUL R54, R78.reuse, R58 ;  /* 0x0000003a4e367220 */ /* 0x040fe20000400000 */
[----:B------:R-:W-:Y:S01]  /*8160*/  FFMA R52, R81, R0, R52 ;  /* 0x0000000051347223 */ /* 0x000fe20000000034 */
[----:B------:R-:W-:Y:S01]  /*8170*/  LOP3.LUT R0, R139, 0xffff0000, RZ, 0xc0, !PT ;  /* 0xffff00008b007812 */ /* 0x000fe200078ec0ff */
[C---:B------:R-:W-:Y:S01]  /*8180*/  FFMA R53, R81.reuse, R2, R53 ;  /* 0x0000000251357223 */ /* 0x040fe20000000035 */
[----:B------:R-:W-:Y:S01]  /*8190*/  FFMA R54, R81, R3, R54 ;  /* 0x0000000351367223 */ /* 0x000fe20000000036 */
[----:B------:R-:W-:Y:S01]  /*81a0*/  FMUL R59, R78, R59 ;  /* 0x0000003b4e3b7220 */ /* 0x000fe20000400000 */
[----:B------:R-:W-:Y:S01]  /*81b0*/  SHF.L.U32 R3, R144, 0x10, RZ ;  /* 0x0000001090037819 */ /* 0x000fe200000006ff */
[----:B------:R-:W-:Y:S01]  /*81c0*/  FMUL R56, R78, R60 ;  /* 0x0000003c4e387220 */ /* 0x000fe20000400000 */
[----:B------:R-:W-:Y:S01]  /*81d0*/  LOP3.LUT R2, R144, 0xffff0000, RZ, 0xc0, !PT ;  /* 0xffff000090027812 */ /* 0x000fe200078ec0ff */
[C---:B------:R-:W-:Y:S01]  /*81e0*/  FMUL R57, R78.reuse, R61 ;  /* 0x0000003d4e397220 */ /* 0x040fe20000400000 */
[----:B------:R-:W-:Y:S01]  /*81f0*/  F2FP.BF16.F32.PACK_AB R119, R51, R46 ;  /* 0x0000002e3377723e */ /* 0x000fe200000010ff */
[C---:B------:R-:W-:Y:S01]  /*8200*/  FMUL R58, R78.reuse, R62 ;  /* 0x0000003e4e3a7220 */ /* 0x040fe20000400000 */
[C---:B------:R-:W-:Y:S01]  /*8210*/  FFMA R59, R81.reuse, R0, R59 ;  /* 0x00000000513b7223 */ /* 0x040fe2000000003b */
[----:B------:R-:W-:Y:S01]  /*8220*/  FFMA R56, R81, R3, R56 ;  /* 0x0000000351387223 */ /* 0x000fe20000000038 */
[----:B------:R-:W-:Y:S01]  /*8230*/  LOP3.LUT R0, R145, 0xffff0000, RZ, 0xc0, !PT ;  /* 0xffff000091007812 */ /* 0x000fe200078ec0ff */
[----:B------:R2:W-:Y:S01]  /*8240*/  STS.128 [R176+0x4400], R116 ;  /* 0x00440074b0007388 */ /* 0x0005e20000000c00 */
[C---:B------:R-:W-:Y:S01]  /*8250*/  FFMA R57, R81.reuse, R2, R57 ;  /* 0x0000000251397223 */ /* 0x040fe20000000039 */
[----:B------:R-:W-:Y:S01]  /*8260*/  FMUL R63, R78, R63 ;  /* 0x0000003f4e3f7220 */ /* 0x000fe20000400000 */
[----:B------:R-:W-:Y:S01]  /*8270*/  SHF.L.U32 R3, R146, 0x10, RZ ;  /* 0x0000001092037819 */ /* 0x000fe200000006ff */
[----:B------:R-:W-:Y:S01]  /*8280*/  FFMA R58, R81, R83, R58 ;  /* 0x00000053513a7223 */ /* 0x000fe2000000003a */
[----:B------:R-:W-:Y:S01]  /*8290*/  FMUL R60, R78, R64 ;  /* 0x000000404e3c7220 */ /* 0x000fe20000400000 */
[----:B------:R-:W-:Y:S01]  /*82a0*/  LOP3.LUT R2, R146, 0xffff0000, RZ, 0xc0, !PT ;  /* 0xffff000092027812 */ /* 0x000fe200078ec0ff */
[C---:B------:R-:W-:Y:S01]  /*82b0*/  FMUL R61, R78.reuse, R65 ;  /* 0x000000414e3d7220 */ /* 0x040fe20000400000 */
[----:B------:R-:W-:Y:S01]  /*82c0*/  SHF.L.U32 R83, R147, 0x10, RZ ;  /* 0x0000001093537819 */ /* 0x000fe200000006ff */
[C---:B------:R-:W-:Y:S01]  /*82d0*/  FMUL R62, R78.reuse, R66 ;  /* 0x000000424e3e7220 */ /* 0x040fe20000400000 */
[----:B------:R-:W-:Y:S01]  /*82e0*/  FFMA R63, R81, R0, R63 ;  /* 0x00000000513f7223 */ /* 0x000fe2000000003f */
[----:B------:R-:W-:Y:S01]  /*82f0*/  FMUL R67, R78, R67 ;  /* 0x000000434e437220 */ /* 0x000fe20000400000 */
[----:B----4-:R-:W-:Y:S01]  /*8300*/  F2FP.BF16.F32.PACK_AB R124, R49, R48 ;  /* 0x00000030317c723e */ /* 0x010fe200000010ff */
[----:B------:R-:W-:Y:S01]  /*8310*/  FFMA R60, R81, R3, R60 ;  /* 0x00000003513c7223 */ /* 0x000fe2000000003c */
[----:B------:R-:W-:Y:S01]  /*8320*/  F2FP.BF16.F32.PACK_AB R125, R55, R50 ;  /* 0x00000032377d723e */ /* 0x000fe200000010ff */
[----:B------:R-:W-:Y:S01]  /*8330*/  FFMA R61, R81, R2, R61 ;  /* 0x00000002513d7223 */ /* 0x000fe2000000003d */
[----:B------:R-:W-:Y:S01]  /*8340*/  F2FP.BF16.F32.PACK_AB R126, R53, R52 ;  /* 0x00000034357e723e */ /* 0x000fe200000010ff */
[----:B------:R-:W-:Y:S01]  /*8350*/  FFMA R62, R81, R83, R62 ;  /* 0x00000053513e7223 */ /* 0x000fe2000000003e */
[----:B------:R-:W-:Y:S01]  /*8360*/  F2FP.BF16.F32.PACK_AB R127, R59, R54 ;  /* 0x000000363b7f723e */ /* 0x000fe200000010ff */
[----:B------:R-:W-:Y:S01]  /*8370*/  FFMA R67, R81, R82, R67 ;  /* 0x0000005251437223 */ /* 0x000fe20000000043 */
[----:B-1----:R-:W-:Y:S02]  /*8380*/  F2FP.BF16.F32.PACK_AB R132, R57, R56 ;  /* 0x000000383984723e */ /* 0x002fe400000010ff */
[----:B------:R-:W-:Y:S01]  /*8390*/  F2FP.BF16.F32.PACK_AB R133, R63, R58 ;  /* 0x0000003a3f85723e */ /* 0x000fe200000010ff */
[----:B------:R2:W-:Y:S01]  /*83a0*/  STS.128 [R175+0x4400], R124 ;  /* 0x0044007caf007388 */ /* 0x0005e20000000c00 */
[----:B------:R-:W-:Y:S02]  /*83b0*/  F2FP.BF16.F32.PACK_AB R134, R61, R60 ;  /* 0x0000003c3d86723e */ /* 0x000fe400000010ff */
[----:B------:R-:W-:Y:S02]  /*83c0*/  F2FP.BF16.F32.PACK_AB R135, R67, R62 ;  /* 0x0000003e4387723e */ /* 0x000fe400000010ff */
[----:B------:R-:W-:Y:S02]  /*83d0*/  LEA R0, R101, UR36, 0x3 ;  /* 0x0000002465007c11 */ /* 0x000fe4000f8e18ff */
[----:B------:R-:W-:Y:S01]  /*83e0*/  @P6 SHF.L.U32 R3, R167, 0x1f, RZ ;  /* 0x0000001fa7036819 */ /* 0x000fe200000006ff */
[----:B------:R2:W-:Y:S01]  /*83f0*/  STS.128 [R174+0x4400], R132 ;  /* 0x00440084ae007388 */ /* 0x0005e20000000c00 */
[----:B------:R-:W-:Y:S01]  /*8400*/  @!PT LDS RZ, [RZ] ;  /* 0x00000000fffff984 */ /* 0x000fe20000000800 */
[----:B------:R-:W-:Y:S01]  /*8410*/  @!PT LDS RZ, [RZ] ;  /* 0x00000000fffff984 */ /* 0x000fe20000000800 */
[----:B------:R-:W-:Y:S01]  /*8420*/  @!PT LDS RZ, [RZ] ;  /* 0x00000000fffff984 */ /* 0x000fe20000000800 */
[----:B------:R-:W-:Y:S01]  /*8430*/  @!PT LDS RZ, [RZ] ;  /* 0x00000000fffff984 */ /* 0x000fe20000000800 */
[----:B------:R1:W-:Y:S07]  /*8440*/  MEMBAR.ALL.CTA ;  /* 0x0000000000007992 */ /* 0x0003ee0000008000 */
[----:B-1----:R-:W1:Y:S02]  /*8450*/  FENCE.VIEW.ASYNC.S ;  /* 0x00000000000073c6 */ /* 0x002e640000000000 */
[----:B-1----:R-:W-:Y:S06]  /*8460*/  BAR.SYNC.DEFER_BLOCKING 0x1, 0x80 ;  /* 0x0042000000007b1d */ /* 0x002fec0000010000 */
[----:B------:R-:W-:Y:S05]  /*8470*/  @P0 BRA `(.L_x_112) ;  /* 0x0000000000240947 */ /* 0x000fea0003800000 */
[----:B------:R-:W-:Y:S02]  /*8480*/  UIADD3 UR8, UP0, UPT, UR54, 0x680, URZ ;  /* 0x0000068036087890 */ /* 0x000fe4000ff1e0ff */
[----:B------:R-:W-:Y:S02]  /*8490*/  UIADD3 UR5, UPT, UPT, UR41, 0x40, URZ ;  /* 0x0000004029057890 */ /* 0x000fe4000fffe0ff */
[----:B------:R-:W-:Y:S02]  /*84a0*/  UIADD3 UR4, UPT, UPT, UR36, 0x4400, URZ ;  /* 0x0000440024047890 */ /* 0x000fe4000fffe0ff */
[----:B------:R-:W-:Y:S01]  /*84b0*/  UIADD3.X UR9, UPT, UPT, URZ, UR55, URZ, UP0, !UPT ;  /* 0x00000037ff097290 */ /* 0x000fe200087fe4ff */
[----:B------:R-:W-:Y:S01]  /*84c0*/  UMOV UR6, UR42 ;  /* 0x0000002a00067c82 */ /* 0x000fe20008000000 */
[----:B------:R-:W-:Y:S07]  /*84d0*/  UMOV UR7, UR52 ;  /* 0x0000003400077c82 */ /* 0x000fee0008000000 */
[----:B------:R1:W-:Y:S01]  /*84e0*/  UTMASTG.3D [UR4], [UR8] ;  /* 0x00000004080073b5 */ /* 0x0003e20008010000 */
[----:B------:R0:W-:Y:S01]  /*84f0*/  UTMACMDFLUSH ;  /* 0x00000000000079b7 */ /* 0x0001e20000000000 */
[----:B-1----:R-:W-:Y:S04]  /*8500*/  DEPBAR.LE SB0, 0x1 ;  /* 0x000080400000791a */ /* 0x002fe80000000000 */
.L_x_112:
[----:B------:R-:W-:Y:S05]  /*8510*/  BSYNC.RECONVERGENT B0 ;  /* 0x0000000000007941 */ /* 0x000fea0003800200 */
.L_x_111:
[----:B------:R-:W-:Y:S01]  /*8520*/  BAR.SYNC.DEFER_BLOCKING 0x1, 0x80 ;  /* 0x0042000000007b1d */ /* 0x000fe20000010000 */
[----:B------:R-:W-:Y:S04]  /*8530*/  UIADD3 UR40, UPT, UPT, UR50, 0x1, URZ ;  /* 0x0000000132287890 */ /* 0x000fe8000fffe0ff */
[----:B------:R-:W-:Y:S04]  /*8540*/  UISETP.NE.AND UP0, UPT, UR40, 0x4, UPT ;  /* 0x000000042800788c */ /* 0x000fe8000bf05270 */
[----:B------:R-:W-:Y:S01]  /*8550*/  USEL UR40, UR40, URZ, UP0 ;  /* 0x000000ff28287287 */ /* 0x000fe20008000000 */
[----:B------:R1:W-:Y:S01]  /*8560*/  @P6 SYNCS.ARRIVE.TRANS64.RED.A1T0 RZ, [R85+URZ], RZ ;  /* 0x000000ff55ff69a7 */ /* 0x0003e200081004ff */
[----:B------:R-:W-:Y:S01]  /*8570*/  BSSY B1, `(.L_x_113) ;  /* 0x0000020000017945 */ /* 0x000fe20003800000 */
[----:B------:R-:W4:Y:S02]  /*8580*/  @P6 SYNCS.PHASECHK.TRANS64.TRYWAIT P0, [R0+URZ+0x60], R3 ;  /* 0x00006003000065a7 */ /* 0x000f2400080011ff */
[----:B----4-:R-:W-:Y:S01]  /*8590*/  @P6 SEL R103, RZ, 0x1, !P0 ;  /* 0x00000001ff676807 */ /* 0x010fe20004000000 */
[----:B-1----:R-:W-:Y:S06]  /*85a0*/  @!P6 BRA `(.L_x_114) ;  /* 0x000000000070e947 */ /* 0x002fec0003800000 */
        /* <DEDUP_REMOVED lines=9> */
[----:B------:R-:W-:Y:S04]  /*8640*/  SHF.L.U32 R7, R167, 0x1f, RZ ;  /* 0x0000001fa7077819 */ /* 0x000fe800000006ff */
[----:B------:R-:W1:Y:S02]  /*8650*/  SYNCS.PHASECHK.TRANS64.TRYWAIT P0, [R0+URZ+0x60], R7 ;  /* 0x00006007000075a7 */ /* 0x000e6400080011ff */
[----:B-1----:R-:W-:Y:S05]  /*8660*/  @!P0 BRA `(.L_x_117) ;  /* 0x0000003400488947 */ /* 0x002fea0003800000 */
.L_x_116:
[----:B------:R-:W-:Y:S05]  /*8670*/  BSYNC B0 ;  /* 0x0000000000007941 */ /* 0x000fea0003800000 */
.L_x_115:
[----:B------:R-:W-:Y:S01]  /*8680*/  ISETP.NE.AND P0, PT, R109, RZ, PT ;  /* 0x000000ff6d00720c */ /* 0x000fe20003f05270 */
[----:B------:R-:W-:Y:S11]  /*8690*/  VIADD R101, R101, 0x1 ;  /* 0x0000000165657836 */ /* 0x000ff60000000000 */
[----:B------:R-:W-:Y:S01]  /*86a0*/  @!UPT UIADD3 URZ, UPT, UPT, URZ, URZ, URZ ;  /* 0x000000fffffff290 */ /* 0x000fe2000fffe0ff */
[----:B------:R4:W2:Y:S01]  /*86b0*/  @P0 LDS.128 R88, [R4+UR36+0x400] ;  /* 0x0004002404580984 */ /* 0x0008a20008000c00 */
[--C-:B-1----:R-:W-:Y:S01]  /*86c0*/  @P0 IMAD.IADD R7, R102, 0x1, R3.reuse ;  /* 0x0000000166070824 */ /* 0x102fe200078e0203 */
[C---:B------:R-:W-:Y:S01]  /*86d0*/  @P0 IADD3 R0, PT, PT, R108.reuse, R5, RZ ;  /* 0x000000056c000210 */ /* 0x040fe20007ffe0ff */
[C---:B------:R-:W-:Y:S01]  /*86e0*/  @P0 IMAD.IADD R6, R108.reuse, 0x1, R3 ;  /* 0x000000016c060824 */ /* 0x040fe200078e0203 */
[----:B------:R4:W1:Y:S02]  /*86f0*/  @P0 LDS.128 R96, [R2+0x400] ;  /* 0x0004000002600984 */ /* 0x0008640000000c00 */
[----:B------:R-:W-:Y:S02]  /*8700*/  @P0 IADD3 R8, PT, PT, R108, R7, RZ ;  /* 0x000000076c080210 */ /* 0x000fe40007ffe0ff */
[----:B------:R4:W1:Y:S04]  /*8710*/  @P0 LDS.128 R104, [R5+0x400] ;  /* 0x0004000005680984 */ /* 0x0008680000000c00 */
[----:B------:R4:W1:Y:S04]  /*8720*/  @P0 LDS.128 R112, [R0+0x400] ;  /* 0x0004000000700984 */ /* 0x0008680000000c00 */
[----:B------:R4:W1:Y:S04]  /*8730*/  @P0 LDS.128 R120, [R3+0x400] ;  /* 0x0004000003780984 */ /* 0x0008680000000c00 */
[----:B------:R4:W1:Y:S04]  /*8740*/  @P0 LDS.128 R128, [R6+0x400] ;  /* 0x0004000006800984 */ /* 0x0008680000000c00 */
[----:B------:R4:W1:Y:S04]  /*8750*/  @P0 LDS.128 R136, [R7+0x400] ;  /* 0x0004000007880984 */ /* 0x0008680000000c00 */
[----:B------:R4:W1:Y:S02]  /*8760*/  @P0 LDS.128 R144, [R8+0x400] ;  /* 0x0004000008900984 */ /* 0x0008640000000c00 */
.L_x_114:
[----:B------:R-:W-:Y:S05]  /*8770*/  BSYNC B1 ;  /* 0x0000000000017941 */ /* 0x000fea0003800000 */
.L_x_113:
        /* <DEDUP_REMOVED lines=21> */
.L_x_118:
[----:B------:R-:W-:Y:S01]  /*88d0*/  ISETP.NE.AND P6, PT, R179, RZ, PT ;  /* 0x000000ffb300720c */ /* 0x000fe20003fc5270 */
[----:B------:R-:W-:Y:S05]  /*88e0*/  WARPSYNC.ALL ;  /* 0x0000000000007948 */ /* 0x000fea0003800000 */
[----:B------:R-:W-:Y:S01]  /*88f0*/  R2UR UR4, R80 ;  /* 0x00000000500472ca */ /* 0x000fe200000e0000 */
[----:B------:R-:W-:Y:S01]  /*8900*/  BSSY.RECONVERGENT B0, `(.L_x_119) ;  /* 0x0000103000007945 */ /* 0x000fe20003800200 */
[----:B------:R-:W-:Y:S02]  /*8910*/  MOV R3, UR40 ;  /* 0x0000002800037c02 */ /* 0x000fe40008000f00 */
[----:B------:R-:W-:Y:S02]  /*8920*/  MOV R84, UR37 ;  /* 0x0000002500547c02 */ /* 0x000fe40008000f00 */
[C---:B--2---:R-:W-:Y:S02]  /*8930*/  SHF.L.U32 R82, R88.reuse, 0x10, RZ ;  /* 0x0000001058527819 */ /* 0x044fe400000006ff */
[----:B------:R-:W-:Y:S02]  /*8940*/  @P6 LEA R3, R3, UR36, 0x3 ;  /* 0x0000002403036c11 */ /* 0x000fe4000f8e18ff */
[----:B------:R-:W-:Y:S02]  /*8950*/  LOP3.LUT R83, R88, 0xffff0000, RZ, 0xc0, !PT ;  /* 0xffff000058537812 */ /* 0x000fe400078ec0ff */
[----:B------:R-:W-:Y:S01]  /*8960*/  @P6 IADD3 R3, PT, PT, R3, 0x80, RZ ;  /* 0x0000008003036810 */ /* 0x000fe20007ffe0ff */
[----:B------:R-:W2:Y:S01]  /*8970*/  LDTM.x64 R4, tmem[UR4+0x80] ;  /* 0x00008004000479ee */ /* 0x000ea20008340000 */
[----:B------:R-:W-:Y:S02]  /*8980*/  ISETP.NE.AND P0, PT, R170, RZ, PT ;  /* 0x000000ffaa00720c */ /* 0x000fe40003f05270 */
[----:B------:R-:W-:Y:S01]  /*8990*/  @P6 PRMT R84, R84, 0x654, R3 ;  /* 0x0000065454546816 */ /* 0x000fe20000000003 */
[C---:B--2---:R-:W-:Y:S01]  /*89a0*/  FMUL R0, R78.reuse, R4 ;  /* 0x000000044e007220 */ /* 0x044fe20000400000 */
[C---:B------:R-:W-:Y:S01]  /*89b0*/  FMUL R3, R78.reuse, R6 ;  /* 0x000000064e037220 */ /* 0x040fe20000400000 */
        /* <DEDUP_REMOVED lines=38> */
[C---:B------:R-:W-:Y:S01]  /*8c20*/  FFMA R0, R81.reuse, R82, R0 ;  /* 0x0000005251007223 */ /* 0x040fe20000000000 */
[----:B------:R-:W-:Y:S01]  /*8c30*/  FFMA R2, R81, R83, R2 ;  /* 0x0000005351027223 */ /* 0x000fe20000000002 */
[C---:B------:R-:W-:Y:S01]  /*8c40*/  FMUL R45, R78.reuse, R49 ;  /* 0x000000314e2d7220 */ /* 0x040fe20000400000 */
[C---:B------:R-:W-:Y:S01]  /*8c50*/  FMUL R58, R78.reuse, R62 ;  /* 0x0000003e4e3a7220 */ /* 0x040fe20000400000 */
[C---:B------:R-:W-:Y:S01]  /*8c60*/  FMUL R60, R78.reuse, R64 ;  /* 0x000000404e3c7220 */ /* 0x040fe20000400000 */
[C---:B------:R-:W-:Y:S01]  /*8c70*/  SHF.L.U32 R64, R89.reuse, 0x10, RZ ;  /* 0x0000001059407819 */ /* 0x040fe200000006ff */
[----:B------:R-:W-:Y:S01]  /*8c80*/  FMUL R49, R78, R53 ;  /* 0x000000354e317220 */ /* 0x000fe20000400000 */
[----:B------:R-:W-:Y:S01]  /*8c90*/  F2FP.BF16.F32.PACK_AB R92, R2, R0 ;  /* 0x00000000025c723e */ /* 0x000fe200000010ff */
[C---:B------:R-:W-:Y:S01]  /*8ca0*/  FMUL R62, R78.reuse, R66 ;  /* 0x000000424e3e7220 */ /* 0x040fe20000400000 */
[----:B------:R-:W-:Y:S01]  /*8cb0*/  LOP3.LUT R66, R89, 0xffff0000, RZ, 0xc0, !PT ;  /* 0xffff000059427812 */ /* 0x000fe200078ec0ff */
[C---:B------:R-:W-:Y:S01]  /*8cc0*/  FMUL R53, R78.reuse, R57 ;  /* 0x000000394e357220 */ /* 0x040fe20000400000 */
[----:B------:R-:W-:Y:S01]  /*8cd0*/  LOP3.LUT R0, R91, 0xffff0000, RZ, 0xc0, !PT ;  /* 0xffff00005b007812 */ /* 0x000fe200078ec0ff */
[----:B------:R-:W-:Y:S01]  /*8ce0*/  FMUL R7, R78, R7 ;  /* 0x000000074e077220 */ /* 0x000fe20000400000 */
[----:B-1----:R-:W-:Y:S01]  /*8cf0*/  LOP3.LUT R2, R96, 0xffff0000, RZ, 0xc0, !PT ;  /* 0xffff000060027812 */ /* 0x002fe200078ec0ff */
[C---:B------:R-:W-:Y:S01]  /*8d00*/  FMUL R57, R78.reuse, R61 ;  /* 0x0000003d4e397220 */ /* 0x040fe20000400000 */
[----:B------:R-:W-:Y:S01]  /*8d10*/  FMUL R61, R78, R65 ;  /* 0x000000414e3d7220 */ /* 0x000fe20000400000 */
[C---:B------:R-:W-:Y:S01]  /*8d20*/  SHF.L.U32 R65, R90.reuse, 0x10, RZ ;  /* 0x000000105a417819 */ /* 0x040fe200000006ff */
[C---:B------:R-:W-:Y:S01]  /*8d30*/  FFMA R3, R81.reuse, R64, R3 ;  /* 0x0000004051037223 */ /* 0x040fe20000000003 */
[----:B------:R-:W-:Y:S01]  /*8d40*/  LOP3.LUT R64, R90, 0xffff0000, RZ, 0xc0, !PT ;  /* 0xffff00005a407812 */ /* 0x000fe200078ec0ff */
[C---:B------:R-:W-:Y:S01]  /*8d50*/  FFMA R7, R81.reuse, R66, R7 ;  /* 0x0000004251077223 */ /* 0x040fe20000000007 */
[C---:B------:R-:W-:Y:S01]  /*8d60*/  FMUL R11, R78.reuse, R11 ;  /* 0x0000000b4e0b7220 */ /* 0x040fe20000400000 */
[----:B------:R-:W-:Y:S01]  /*8d70*/  FFMA R4, R81, R65, R4 ;  /* 0x0000004151047223 */ /* 0x000fe20000000004 */
[----:B------:R-:W-:Y:S01]  /*8d80*/  SHF.L.U32 R65, R91, 0x10, RZ ;  /* 0x000000105b417819 */ /* 0x000fe200000006ff */
[----:B------:R-:W-:Y:S01]  /*8d90*/  FFMA R5, R81, R64, R5 ;  /* 0x0000004051057223 */ /* 0x000fe20000000005 */
[----:B------:R-:W-:Y:S01]  /*8da0*/  F2FP.BF16.F32.PACK_AB R93, R7, R3 ;  /* 0x00000003075d723e */ /* 0x000fe200000010ff */
[----:B------:R-:W-:Y:S01]  /*8db0*/  FMUL R15, R78, R15 ;  /* 0x0000000f4e0f7220 */ /* 0x000fe20000400000 */
[----:B------:R-:W-:Y:S01]  /*8dc0*/  SHF.L.U32 R3, R96, 0x10, RZ ;  /* 0x0000001060037819 */ /* 0x000fe200000006ff */
[----:B------:R-:W-:Y:S01]  /*8dd0*/  FFMA R6, R81, R65, R6 ;  /* 0x0000004151067223 */ /* 0x000fe20000000006 */
[----:B------:R-:W-:Y:S01]  /*8de0*/  F2FP.BF16.F32.PACK_AB R94, R5, R4 ;  /* 0x00000004055e723e */ /* 0x000fe200000010ff */
[----:B------:R-:W-:Y:S01]  /*8df0*/  FFMA R11, R81, R0, R11 ;  /* 0x00000000510b7223 */ /* 0x000fe2000000000b */
[----:B------:R-:W-:Y:S01]  /*8e00*/  SHF.L.U32 R0, R97, 0x10, RZ ;  /* 0x0000001061007819 */ /* 0x000fe200000006ff */
[C---:B------:R-:W-:Y:S01]  /*8e10*/  FFMA R8, R81.reuse, R3, R8 ;  /* 0x0000000351087223 */ /* 0x040fe20000000008 */
[C---:B------:R-:W-:Y:S01]  /*8e20*/  SHF.L.U32 R3, R98.reuse, 0x10, RZ ;  /* 0x0000001062037819 */ /* 0x040fe200000006ff */
[----:B------:R-:W-:Y:S01]  /*8e30*/  FFMA R9, R81, R2, R9 ;  /* 0x0000000251097223 */ /* 0x000fe20000000009 */
[----:B------:R-:W-:Y:S01]  /*8e40*/  LOP3.LUT R2, R97, 0xffff0000, RZ, 0xc0, !PT ;  /* 0xffff000061027812 */ /* 0x000fe200078ec0ff */
[C---:B------:R-:W-:Y:S01]  /*8e50*/  FFMA R10, R81.reuse, R0, R10 ;  /* 0x00000000510a7223 */ /* 0x040fe2000000000a */
[----:B------:R-:W-:Y:S01]  /*8e60*/  LOP3.LUT R0, R98, 0xffff0000, RZ, 0xc0, !PT ;  /* 0xffff000062007812 */ /* 0x000fe200078ec0ff */
[----:B------:R-:W-:Y:S01]  /*8e70*/  FMUL R19, R78, R19 ;  /* 0x000000134e137220 */ /* 0x000fe20000400000 */
[C---:B------:R-:W-:Y:S01]  /*8e80*/  SHF.L.U32 R5, R104.reuse, 0x10, RZ ;  /* 0x0000001068057819 */ /* 0x040fe200000006ff */
[----:B------:R-:W-:Y:S01]  /*8e90*/  FFMA R15, R81, R2, R15 ;  /* 0x00000002510f7223 */ /* 0x000fe2000000000f */
[----:B------:R-:W-:Y:S01]  /*8ea0*/  LOP3.LUT R2, R99, 0xffff0000, RZ, 0xc0, !PT ;  /* 0xffff000063027812 */ /* 0x000fe200078ec0ff */
[----:B------:R-:W-:Y:S01]  /*8eb0*/  FFMA R12, R81, R3, R12 ;  /* 0x00000003510c7223 */ /* 0x000fe2000000000c */
[----:B------:R-:W-:Y:S01]  /*8ec0*/  SHF.L.U32 R3, R99, 0x10, RZ ;  /* 0x0000001063037819 */ /* 0x000fe200000006ff */
[----:B------:R-:W-:Y:S01]  /*8ed0*/  FFMA R13, R81, R0, R13 ;  /* 0x00000000510d7223 */ /* 0x000fe2000000000d */
[----:B------:R-:W-:Y:S01]  /*8ee0*/  LOP3.LUT R0, R104, 0xffff0000, RZ, 0xc0, !PT ;  /* 0xffff000068007812 */ /* 0x000fe200078ec0ff */
[----:B------:R-:W-:Y:S01]  /*8ef0*/  FMUL R23, R78, R23 ;  /* 0x000000174e177220 */ /* 0x000fe20000400000 */
[----:B------:R-:W-:Y:S01]  /*8f00*/  LOP3.LUT R4, R107, 0xffff0000, RZ, 0xc0, !PT ;  /* 0xffff00006b047812 */ /* 0x000fe200078ec0ff */
[C---:B------:R-:W-:Y:S01]  /*8f10*/  FFMA R14, R81.reuse, R3, R14 ;  /* 0x00000003510e7223 */ /* 0x040fe2000000000e */
[C---:B------:R-:W-:Y:S01]  /*8f20*/  SHF.L.U32 R3, R106.reuse, 0x10, RZ ;  /* 0x000000106a037819 */ /* 0x040fe200000006ff */
[----:B------:R-:W-:Y:S01]  /*8f30*/  FFMA R19, R81, R2, R19 ;  /* 0x0000000251137223 */ /* 0x000fe20000000013 */
[----:B------:R-:W-:Y:S01]  /*8f40*/  SHF.L.U32 R2, R105, 0x10, RZ ;  /* 0x0000001069027819 */ /* 0x000fe200000006ff */
[----:B------:R-:W-:Y:S01]  /*8f50*/  FFMA R16, R81, R5, R16 ;  /* 0x0000000551107223 */ /* 0x000fe20000000010 */
[----:B------:R-:W-:Y:S01]  /*8f60*/  SHF.L.U32 R5, R107, 0x10, RZ ;  /* 0x000000106b057819 */ /* 0x000fe200000006ff */
[----:B------:R-:W-:Y:S01]  /*8f70*/  FFMA R17, R81, R0, R17 ;  /* 0x0000000051117223 */ /* 0x000fe20000000011 */
[----:B------:R-:W-:Y:S01]  /*8f80*/  LOP3.LUT R0, R105, 0xffff0000, RZ, 0xc0, !PT ;  /* 0xffff000069007812 */ /* 0x000fe200078ec0ff */
[----:B------:R-:W-:Y:S01]  /*8f90*/  FFMA R18, R81, R2, R18 ;  /* 0x0000000251127223 */ /* 0x000fe20000000012 */
[----:B------:R-:W-:Y:S01]  /*8fa0*/  LOP3.LUT R2, R106, 0xffff0000, RZ, 0xc0, !PT ;  /* 0xffff00006a027812 */ /* 0x000fe200078ec0ff */
[----:B------:R-:W-:Y:S01]  /*8fb0*/  FMUL R27, R78, R27 ;  /* 0x0000001b4e1b7220 */ /* 0x000fe20000400000 */
[----:B------:R-:W-:Y:S01]  /*8fc0*/  F2FP.BF16.F32.PACK_AB R95, R11, R6 ;  /* 0x000000060b5f723e */ /* 0x000fe200000010ff */
[C---:B------:R-:W-:Y:S01]  /*8fd0*/  FFMA R23, R81.reuse, R0, R23 ;  /* 0x0000000051177223 */ /* 0x040fe20000000017 */
[----:B------:R-:W-:Y:S01]  /*8fe0*/  SHF.L.U32 R0, R112, 0x10, RZ ;  /* 0x0000001070007819 */ /* 0x000fe200000006ff */
[C---:B------:R-:W-:Y:S01]  /*8ff0*/  FFMA R20, R81.reuse, R3, R20 ;  /* 0x0000000351147223 */ /* 0x040fe20000000014 */
[----:B------:R-:W-:Y:S01]  /*9000*/  SHF.L.U32 R3, R114, 0x10, RZ ;  /* 0x0000001072037819 */ /* 0x000fe200000006ff */
        /* <DEDUP_REMOVED lines=8> */
[----:B------:R-:W-:Y:S01]  /*9090*/  FFMA R25, R81, R2, R25 ;  /* 0x0000000251197223 */ /* 0x000fe20000000019 */
[----:B------:R-:W-:Y:S01]  /*90a0*/  LOP3.LUT R2, R114, 0xffff0000, RZ, 0xc0, !PT ;  /* 0xffff000072027812 */ /* 0x000fe200078ec0ff */
[C---:B------:R-:W-:Y:S01]  /*90b0*/  FMUL R31, R78.reuse, R31 ;  /* 0x0000001f4e1f7220 */ /* 0x040fe20000400000 */
[----:B------:R-:W-:Y:S01]  /*90c0*/  F2FP.BF16.F32.PACK_AB R8, R9, R8 ;  /* 0x000000080908723e */ /* 0x000fe200000010ff */
[----:B------:R-:W-:Y:S01]  /*90d0*/  FFMA R26, R81, R0, R26 ;  /* 0x00000000511a7223 */ /* 0x000fe2000000001a */
[----:B------:R-:W-:Y:S01]  /*90e0*/  LOP3.LUT R0, R113, 0xffff0000, RZ, 0xc0, !PT ;  /* 0xffff000071007812 */ /* 0x000fe200078ec0ff */
[C---:B------:R-:W-:Y:S01]  /*90f0*/  FMUL R35, R78.reuse, R35 ;  /* 0x000000234e237220 */ /* 0x040fe20000400000 */
[----:B------:R-:W-:Y:S01]  /*9100*/  F2FP.BF16.F32.PACK_AB R9, R15, R10 ;  /* 0x0000000a0f09723e */ /* 0x000fe200000010ff */
[----:B------:R-:W-:Y:S01]  /*9110*/  FMUL R39, R78, R39 ;  /* 0x000000274e277220 */ /* 0x000fe20000400000 */
[----:B------:R-:W-:Y:S01]  /*9120*/  F2FP.BF16.F32.PACK_AB R10, R13, R12 ;  /* 0x0000000c0d0a723e */ /* 0x000fe200000010ff */
[C---:B------:R-:W-:Y:S01]  /*9130*/  FFMA R31, R81.reuse, R0, R31 ;  /* 0x00000000511f7223 */ /* 0x040fe2000000001f */
[C---:B------:R-:W-:Y:S01]  /*9140*/  SHF.L.U32 R0, R120.reuse, 0x10, RZ ;  /* 0x0000001078007819 */ /* 0x040fe200000006ff */
[----:B------:R-:W-:Y:S01]  /*9150*/  FFMA R28, R81, R3, R28 ;  /* 0x00000003511c7223 */ /* 0x000fe2000000001c */
[----:B------:R-:W-:Y:S01]  /*9160*/  SHF.L.U32 R3, R121, 0x10, RZ ;  /* 0x0000001079037819 */ /* 0x000fe200000006ff */
        /* <DEDUP_REMOVED lines=8> */
[----:B------:R-:W-:Y:S01]  /*91f0*/  FFMA R33, R81, R2, R33 ;  /* 0x0000000251217223 */ /* 0x000fe20000000021 */
[----:B------:R-:W-:Y:S01]  /*9200*/  LOP3.LUT R2, R123, 0xffff0000, RZ, 0xc0, !PT ;  /* 0xffff00007b027812 */ /* 0x000fe200078ec0ff */
[C---:B------:R-:W-:Y:S01]  /*9210*/  FFMA R34, R81.reuse, R3, R34 ;  /* 0x0000000351227223 */ /* 0x040fe20000000022 */
[C---:B------:R-:W-:Y:S01]  /*9220*/  SHF.L.U32 R3, R122.reuse, 0x10, RZ ;  /* 0x000000107a037819 */ /* 0x040fe200000006ff */
[----:B------:R-:W-:Y:S01]  /*9230*/  FFMA R39, R81, R0, R39 ;  /* 0x0000000051277223 */ /* 0x000fe20000000027 */
[----:B------:R-:W-:Y:S01]  /*9240*/  LOP3.LUT R0, R122, 0xffff0000, RZ, 0xc0, !PT ;  /* 0xffff00007a007812 */ /* 0x000fe200078ec0ff */
[----:B------:R-:W-:Y:S01]  /*9250*/  FMUL R43, R78, R43 ;  /* 0x0000002b4e2b7220 */ /* 0x000fe20000400000 */
[----:B------:R-:W-:Y:S01]  /*9260*/  F2FP.BF16.F32.PACK_AB R16, R17, R16 ;  /* 0x000000101110723e */ /* 0x000fe200000010ff */
[----:B------:R-:W-:Y:S01]  /*9270*/  FFMA R36, R81, R3, R36 ;  /* 0x0000000351247223 */ /* 0x000fe20000000024 */
[----:B------:R-:W-:Y:S01]  /*9280*/  SHF.L.U32 R3, R129, 0x10, RZ ;  /* 0x0000001081037819 */ /* 0x000fe200000006ff */
[C---:B------:R-:W-:Y:S01]  /*9290*/  FFMA R37, R81.reuse, R0, R37 ;  /* 0x0000000051257223 */ /* 0x040fe20000000025 */
[C---:B------:R-:W-:Y:S01]  /*92a0*/  SHF.L.U32 R0, R128.reuse, 0x10, RZ ;  /* 0x0000001080007819 */ /* 0x040fe200000006ff */
[----:B------:R-:W-:Y:S01]  /*92b0*/  FFMA R38, R81, R5, R38 ;  /* 0x0000000551267223 */ /* 0x000fe20000000026 */
[----:B------:R-:W-:Y:S01]  /*92c0*/  F2FP.BF16.F32.PACK_AB R17, R23, R18 ;  /* 0x000000121711723e */ /* 0x000fe200000010ff */
[----:B------:R1:W-:Y:S01]  /*92d0*/  STS.128 [R182+UR36+0x8400], R92 ;  /* 0x0084005cb6007988 */ /* 0x0003e20008000c24 */
[----:B------:R-:W-:Y:S01]  /*92e0*/  SHF.L.U32 R5, R131, 0x10, RZ ;  /* 0x0000001083057819 */ /* 0x000fe200000006ff */
[C---:B------:R-:W-:Y:S01]  /*92f0*/  FFMA R43, R81.reuse, R2, R43 ;  /* 0x00000002512b7223 */ /* 0x040fe2000000002b */
[----:B------:R-:W-:Y:S01]  /*9300*/  LOP3.LUT R2, R128, 0xffff0000, RZ, 0xc0, !PT ;  /* 0xffff000080027812 */ /* 0x000fe200078ec0ff */
[----:B------:R-:W-:Y:S01]  /*9310*/  FFMA R40, R81, R0, R40 ;  /* 0x0000000051287223 */ /* 0x000fe20000000028 */
[----:B------:R-:W-:Y:S01]  /*9320*/  LOP3.LUT R0, R129, 0xffff0000, RZ, 0xc0, !PT ;  /* 0xffff000081007812 */ /* 0x000fe200078ec0ff */
[----:B------:R-:W-:Y:S01]  /*9330*/  FMUL R47, R78, R47 ;  /* 0x0000002f4e2f7220 */ /* 0x000fe20000400000 */
[----:B------:R-:W-:Y:S01]  /*9340*/  F2FP.BF16.F32.PACK_AB R18, R21, R20 ;  /* 0x000000141512723e */ /* 0x000fe200000010ff */
[C---:B------:R-:W-:Y:S01]  /*9350*/  FFMA R41, R81.reuse, R2, R41 ;  /* 0x0000000251297223 */ /* 0x040fe20000000029 */
[C---:B------:R-:W-:Y:S01]  /*9360*/  LOP3.LUT R2, R130.reuse, 0xffff0000, RZ, 0xc0, !PT ;  /* 0xffff000082027812 */ /* 0x040fe200078ec0ff */
[----:B------:R-:W-:Y:S01]  /*9370*/  FFMA R42, R81, R3, R42 ;  /* 0x00000003512a7223 */ /* 0x000fe2000000002a */
[----:B------:R-:W-:Y:S01]  /*9380*/  SHF.L.U32 R3, R130, 0x10, RZ ;  /* 0x0000001082037819 */ /* 0x000fe200000006ff */
[----:B------:R1:W-:Y:S01]  /*9390*/  STS.128 [R181+0x8400], R8 ;  /* 0x00840008b5007388 */ /* 0x0003e20000000c00 */
[----:B------:R-:W-:Y:S01]  /*93a0*/  F2FP.BF16.F32.PACK_AB R19, R27, R22 ;  /* 0x000000161b13723e */ /* 0x000fe200000010ff */
[----:B------:R-:W-:Y:S01]  /*93b0*/  FFMA R47, R81, R0, R47 ;  /* 0x00000000512f7223 */ /* 0x000fe2000000002f */
[----:B------:R-:W-:Y:S01]  /*93c0*/  LOP3.LUT R0, R131, 0xffff0000, RZ, 0xc0, !PT ;  /* 0xffff000083007812 */ /* 0x000fe200078ec0ff */
[----:B------:R-:W-:Y:S01]  /*93d0*/  FMUL R51, R78, R51 ;  /* 0x000000334e337220 */ /* 0x000fe20000400000 */
[----:B------:R-:W-:Y:S01]  /*93e0*/  F2FP.BF16.F32.PACK_AB R24, R25, R24 ;  /* 0x000000181918723e */ /* 0x000fe200000010ff */
[C---:B------:R-:W-:Y:S01]  /*93f0*/  FFMA R44, R81.reuse, R3, R44 ;  /* 0x00000003512c7223 */ /* 0x040fe2000000002c */
[C---:B------:R-:W-:Y:S01]  /*9400*/  SHF.L.U32 R3, R136.reuse, 0x10, RZ ;  /* 0x0000001088037819 */ /* 0x040fe200000006ff */
[----:B------:R-:W-:Y:S01]  /*9410*/  FFMA R45, R81, R2, R45 ;  /* 0x00000002512d7223 */ /* 0x000fe2000000002d */
[----:B------:R-:W-:Y:S01]  /*9420*/  F2FP.BF16.F32.PACK_AB R25, R31, R26 ;  /* 0x0000001a1f19723e */ /* 0x000fe200000010ff */
[----:B------:R-:W-:Y:S01]  /*9430*/  FFMA R46, R81, R5, R46 ;  /* 0x00000005512e7223 */ /* 0x000fe2000000002e */
[----:B------:R-:W-:Y:S01]  /*9440*/  SHF.L.U32 R5, R137, 0x10, RZ ;  /* 0x0000001089057819 */ /* 0x000fe200000006ff */
[----:B------:R1:W-:Y:S01]  /*9450*/  STS.128 [R180+0x8400], R16 ;  /* 0x00840010b4007388 */ /* 0x0003e20000000c00 */
[----:B------:R-:W-:Y:S01]  /*9460*/  F2FP.BF16.F32.PACK_AB R26, R29, R28 ;  /* 0x0000001c1d1a723e */ /* 0x000fe200000010ff */
[C---:B------:R-:W-:Y:S01]  /*9470*/  FFMA R51, R81.reuse, R0, R51 ;  /* 0x0000000051337223 */ /* 0x040fe20000000033 */
[----:B------:R-:W-:Y:S01]  /*9480*/  LOP3.LUT R0, R136, 0xffff0000, RZ, 0xc0, !PT ;  /* 0xffff000088007812 */ /* 0x000fe200078ec0ff */
[----:B------:R-:W-:Y:S01]  /*9490*/  FFMA R48, R81, R3, R48 ;  /* 0x0000000351307223 */ /* 0x000fe20000000030 */
[----:B------:R-:W-:Y:S01]  /*94a0*/  F2FP.BF16.F32.PACK_AB R27, R35, R30 ;  /* 0x0000001e231b723e */ /* 0x000fe200000010ff */
[----:B------:R-:W-:Y:S01]  /*94b0*/  FMUL R55, R78, R55 ;  /* 0x000000374e377220 */ /* 0x000fe20000400000 */
[----:B------:R-:W-:Y:S01]  /*94c0*/  LOP3.LUT R2, R137, 0xffff0000, RZ, 0xc0, !PT ;  /* 0xffff000089027812 */ /* 0x000fe200078ec0ff */
[C---:B------:R-:W-:Y:S01]  /*94d0*/  FFMA R49, R81.reuse, R0, R49 ;  /* 0x0000000051317223 */ /* 0x040fe20000000031 */
[C---:B------:R-:W-:Y:S01]  /*94e0*/  SHF.L.U32 R0, R138.reuse, 0x10, RZ ;  /* 0x000000108a007819 */ /* 0x040fe200000006ff */
[----:B------:R-:W-:Y:S01]  /*94f0*/  FFMA R50, R81, R5, R50 ;  /* 0x0000000551327223 */ /* 0x000fe20000000032 */
[----:B------:R-:W-:Y:S01]  /*9500*/  F2FP.BF16.F32.PACK_AB R32, R33, R32 ;  /* 0x000000202120723e */ /* 0x000fe200000010ff */
[----:B------:R1:W-:Y:S01]  /*9510*/  STS.128 [R178+0x8400], R24 ;  /* 0x00840018b2007388 */ /* 0x0003e20000000c00 */
[----:B------:R-:W-:Y:S01]  /*9520*/  F2FP.BF16.F32.PACK_AB R33, R39, R34 ;  /* 0x000000222721723e */ /* 0x000fe200000010ff */
[C---:B------:R-:W-:Y:S01]  /*9530*/  FFMA R55, R81.reuse, R2, R55 ;  /* 0x0000000251377223 */ /* 0x040fe20000000037 */
[----:B------:R-:W-:Y:S01]  /*9540*/  LOP3.LUT R2, R138, 0xffff0000, RZ, 0xc0, !PT ;  /* 0xffff00008a027812 */ /* 0x000fe200078ec0ff */
[----:B------:R-:W-:Y:S01]  /*9550*/  FFMA R52, R81, R0, R52 ;  /* 0x0000000051347223 */ /* 0x000fe20000000034 */
[----:B------:R-:W-:Y:S01]  /*9560*/  SHF.L.U32 R3, R139, 0x10, RZ ;  /* 0x000000108b037819 */ /* 0x000fe200000006ff */
[C---:B------:R-:W-:Y:S01]  /*9570*/  FMUL R59, R78.reuse, R59 ;  /* 0x0000003b4e3b7220 */ /* 0x040fe20000400000 */
[----:B------:R-:W-:Y:S01]  /*9580*/  F2FP.BF16.F32.PACK_AB R34, R37, R36 ;  /* 0x000000242522723e */ /* 0x000fe200000010ff */
[----:B------:R-:W-:Y:S01]  /*9590*/  FFMA R53, R81, R2, R53 ;  /* 0x0000000251357223 */ /* 0x000fe20000000035 */
[----:B------:R-:W-:Y:S01]  /*95a0*/  F2FP.BF16.F32.PACK_AB R35, R43, R38 ;  /* 0x000000262b23723e */ /* 0x000fe200000010ff */
[----:B------:R-:W-:Y:S01]  /*95b0*/  FFMA R54, R81, R3, R54 ;  /* 0x0000000351367223 */ /* 0x000fe20000000036 */
[----:B------:R-:W-:Y:S01]  /*95c0*/  LOP3.LUT R0, R139, 0xffff0000, RZ, 0xc0, !PT ;  /* 0xffff00008b007812 */ /* 0x000fe200078ec0ff */
[----:B------:R-:W-:Y:S01]  /*95d0*/  FMUL R63, R78, R63 ;  /* 0x0000003f4e3f7220 */ /* 0x000fe20000400000 */
[----:B------:R-:W-:Y:S01]  /*95e0*/  F2FP.BF16.F32.PACK_AB R40, R41, R40 ;  /* 0x000000282928723e */ /* 0x000fe200000010ff */
[----:B------:R1:W-:Y:S01]  /*95f0*/  STS.128 [R177+0x8400], R32 ;  /* 0x00840020b1007388 */ /* 0x0003e20000000c00 */
[C---:B------:R-:W-:Y:S01]  /*9600*/  SHF.L.U32 R3, R144.reuse, 0x10, RZ ;  /* 0x0000001090037819 */ /* 0x040fe200000006ff */
[----:B------:R-:W-:Y:S01]  /*9610*/  FFMA R59, R81, R0, R59 ;  /* 0x00000000513b7223 */ /* 0x000fe2000000003b */
[----:B------:R-:W-:Y:S01]  /*9620*/  LOP3.LUT R2, R144, 0xffff0000, RZ, 0xc0, !PT ;  /* 0xffff000090027812 */ /* 0x000fe200078ec0ff */
[----:B------:R-:W-:Y:S01]  /*9630*/  FMUL R67, R78, R67 ;  /* 0x000000434e437220 */ /* 0x000fe20000400000 */
[----:B------:R-:W-:Y:S01]  /*9640*/  F2FP.BF16.F32.PACK_AB R41, R47, R42 ;  /* 0x0000002a2f29723e */ /* 0x000fe200000010ff */
[----:B------:R-:W-:Y:S01]  /*9650*/  FFMA R56, R81, R3, R56 ;  /* 0x0000000351387223 */ /* 0x000fe20000000038 */
[----:B------:R-:W-:Y:S01]  /*9660*/  SHF.L.U32 R5, R145, 0x10, RZ ;  /* 0x0000001091057819 */ /* 0x000fe200000006ff */
[----:B------:R-:W-:Y:S01]  /*9670*/  FFMA R57, R81, R2, R57 ;  /* 0x0000000251397223 */ /* 0x000fe20000000039 */
[----:B------:R-:W-:Y:S02]  /*9680*/  F2FP.BF16.F32.PACK_AB R42, R45, R44 ;  /* 0x0000002c2d2a723e */ /* 0x000fe400000010ff */
[----:B------:R-:W-:Y:S01]  /*9690*/  F2FP.BF16.F32.PACK_AB R43, R51, R46 ;  /* 0x0000002e332b723e */ /* 0x000fe200000010ff */
[----:B------:R-:W-:Y:S01]  /*96a0*/  FFMA R58, R81, R5, R58 ;  /* 0x00000005513a7223 */ /* 0x000fe2000000003a */
[----:B------:R-:W-:Y:S02]  /*96b0*/  LOP3.LUT R0, R145, 0xffff0000, RZ, 0xc0, !PT ;  /* 0xffff000091007812 */ /* 0x000fe400078ec0ff */
[C---:B------:R-:W-:Y:S01]  /*96c0*/  SHF.L.U32 R3, R146.reuse, 0x10, RZ ;  /* 0x0000001092037819 */ /* 0x040fe200000006ff */
[----:B------:R1:W-:Y:S01]  /*96d0*/  STS.128 [R176+0x8400], R40 ;  /* 0x00840028b0007388 */ /* 0x0003e20000000c00 */
        /* <DEDUP_REMOVED lines=8> */
[----:B------:R-:W-:Y:S02]  /*9760*/  F2FP.BF16.F32.PACK_AB R49, R55, R50 ;  /* 0x000000323731723e */ /* 0x000fe400000010ff */
[----:B------:R-:W-:Y:S01]  /*9770*/  F2FP.BF16.F32.PACK_AB R50, R53, R52 ;  /* 0x000000343532723e */ /* 0x000fe200000010ff */
[----:B------:R-:W-:Y:S01]  /*9780*/  FFMA R67, R81, R4, R67 ;  /* 0x0000000451437223 */ /* 0x000fe20000000043 */
[----:B------:R-:W-:Y:S02]  /*9790*/  F2FP.BF16.F32.PACK_AB R51, R59, R54 ;  /* 0x000000363b33723e */ /* 0x000fe400000010ff */
[----:B------:R-:W-:Y:S02]  /*97a0*/  F2FP.BF16.F32.PACK_AB R56, R57, R56 ;  /* 0x000000383938723e */ /* 0x000fe400000010ff */
        /* <DEDUP_REMOVED lines=23> */
[----:B--2---:R-:W-:Y:S04]  /*9920*/  DEPBAR.LE SB0, 0x1 ;  /* 0x000080400000791a */ /* 0x004fe80000000000 */
.L_x_120:
[----:B------:R-:W-:Y:S05]  /*9930*/  BSYNC.RECONVERGENT B0 ;  /* 0x0000000000007941 */ /* 0x000fea0003800200 */
.L_x_119:
        /* <DEDUP_REMOVED lines=8> */
[----:B--2---:R-:W-:Y:S06]  /*99c0*/  @!P6 BRA `(.L_x_122) ;  /* 0x00000000006ce947 */ /* 0x004fec0003800000 */
[----:B------:R-:W-:Y:S01]  /*99d0*/  ISETP.NE.AND P1, PT, R109, RZ, PT ;  /* 0x000000ff6d00720c */ /* 0x000fe20003f25270 */
[----:B------:R-:W-:Y:S01]  /*99e0*/  BSSY B0, `(.L_x_123) ;  /* 0x000000b000007945 */ /* 0x000fe20003800000 */
[----:B------:R-:W-:Y:S11]  /*99f0*/  ISETP.NE.AND P0, PT, R103, RZ, PT ;  /* 0x000000ff6700720c */ /* 0x000ff60003f05270 */
[----:B------:R-:W-:Y:S05]  /*9a00*/  @P1 IMAD R101, R101, 0x4000, R182 ;  /* 0x0000400065651824 */ /* 0x000fea00078e02b6 */
[----:B-1----:R-:W-:Y:S04]  /*9a10*/  @P1 IADD3 R9, PT, PT, R101, UR36, RZ ;  /* 0x0000002465091c10 */ /* 0x002fe8000fffe0ff */
[----:B------:R-:W-:Y:S01]  /*9a20*/  @P1 IADD3 R7, PT, PT, R102, R9, RZ ;  /* 0x0000000966071210 */ /* 0x000fe20007ffe0ff */
[--C-:B------:R-:W-:Y:S02]  /*9a30*/  @P1 IMAD.IADD R5, R100, 0x1, R9.reuse ;  /* 0x0000000164051824 */ /* 0x100fe400078e0209 */
[----:B------:R-:W-:Y:S01]  /*9a40*/  @P1 IMAD.IADD R2, R108, 0x1, R9 ;  /* 0x000000016c021824 */ /* 0x000fe200078e0209 */
[----:B------:R-:W-:Y:S06]  /*9a50*/  @P0 BRA `(.L_x_124) ;  /* 0x00000000000c0947 */ /* 0x000fec0003800000 */
[----:B------:R-:W-:Y:S04]  /*9a60*/  SHF.L.U32 R0, R167, 0x1f, RZ ;  /* 0x0000001fa7007819 */ /* 0x000fe800000006ff */
[----:B------:R-:W1:Y:S02]  /*9a70*/  SYNCS.PHASECHK.TRANS64.TRYWAIT P0, [R3+URZ+0x60], R0 ;  /* 0x00006000030075a7 */ /* 0x000e6400080011ff */
[----:B-1----:R-:W-:Y:S05]  /*9a80*/  @!P0 BRA `(.L_x_125) ;  /* 0x0000002000548947 */ /* 0x002fea0003800000 */
.L_x_124:
[----:B------:R-:W-:Y:S05]  /*9a90*/  BSYNC B0 ;  /* 0x0000000000007941 */ /* 0x000fea0003800000 */
.L_x_123:
[----:B------:R-:W-:Y:S11]  /*9aa0*/  ISETP.NE.AND P0, PT, R109, RZ, PT ;  /* 0x000000ff6d00720c */ /* 0x000ff60003f05270 */
[----:B------:R-:W-:Y:S02]  /*9ab0*/  @!UPT UIADD3 URZ, UPT, UPT, URZ, URZ, URZ ;  /* 0x000000fffffff290 */ /* 0x000fe4000fffe0ff */
[----:B------:R2:W4:Y:S01]  /*9ac0*/  @P0 LDS.128 R88, [R101+UR36+0x400] ;  /* 0x0004002465580984 */ /* 0x0005220008000c00 */
[----:B-1----:R-:W-:Y:S01]  /*9ad0*/  @P0 IMAD.IADD R3, R102, 0x1, R5 ;  /* 0x0000000166030824 */ /* 0x002fe200078e0205 */
        /* <DEDUP_REMOVED lines=10> */
.L_x_122:
[----:B------:R-:W-:Y:S05]  /*9b80*/  BSYNC B1 ;  /* 0x0000000000017941 */ /* 0x000fea0003800000 */
.L_x_121:
[----:B--2---:R-:W-:Y:S05]  /*9b90*/  VIADD R3, R80, 0xc0 ;  /* 0x000000c050037836 */ /* 0x004fea0000000000 */
[----:B------:R-:W-:Y:S04]  /*9ba0*/  SHF.R.U32.HI R3, RZ, 0x15, R3 ;  /* 0x00000015ff037819 */ /* 0x000fe80000011603 */
[----:B------:R-:W-:Y:S11]  /*9bb0*/  LOP3.LUT P0, RZ, R3, 0x3, R162, 0x48, !PT ;  /* 0x0000000303ff7812 */ /* 0x000ff600078048a2 */
[----:B------:R-:W-:Y:S02]  /*9bc0*/  @!UPT UIADD3 URZ, UPT, UPT, URZ, URZ, URZ ;  /* 0x000000fffffff290 */ /* 0x000fe4000fffe0ff */
[----:B------:R-:W-:Y:S05]  /*9bd0*/  @!P0 BRA `(.L_x_126) ;  /* 0x0000000000408947 */ /* 0x000fea0003800000 */
[----:B------:R-:W2:Y:S01]  /*9be0*/  LDCU.64 UR8, c[0x4][0x70] ;  /* 0x01000e00ff0877ac */ /* 0x000ea20008000a00 */
[----:B------:R-:W-:Y:S01]  /*9bf0*/  MOV R3, 0x0 ;  /* 0x0000000000037802 */ /* 0x000fe20000000f00 */
[----:B------:R-:W-:Y:S02]  /*9c00*/  HFMA2 R12, -RZ, RZ, 0, 5.9604644775390625e-08 ;  /* 0x00000001ff0c7431 */ /* 0x000fe400000001ff */
[----:B-1----:R-:W-:Y:S02]  /*9c10*/  IMAD.MOV.U32 R8, RZ, RZ, 0x192 ;  /* 0x00000192ff087424 */ /* 0x002fe400078e00ff */
[----:B------:R-:W-:Y:S01]  /*9c20*/  IMAD.MOV.U32 R13, RZ, RZ, RZ ;  /* 0x000000ffff0d7224 */ /* 0x000fe200078e00ff */
[----:B------:R-:W1:Y:S01]  /*9c30*/  LDCU.64 UR6, c[0x4][0x78] ;  /* 0x01000f00ff0677ac */ /* 0x000e620008000a00 */
[----:B------:R-:W3:Y:S01]  /*9c40*/  LDC.64 R2, c[0x4][R3] ;  /* 0x0100000003027b82 */ /* 0x000ee20000000a00 */
[----:B------:R-:W5:Y:S01]  /*9c50*/  LDCU.64 UR4, c[0x4][0x10] ;  /* 0x01000200ff0477ac */ /* 0x000f620008000a00 */
[----:B--2---:R-:W-:Y:S01]  /*9c60*/  MOV R5, UR9 ;  /* 0x0000000900057c02 */ /* 0x004fe20008000f00 */
[----:B------:R-:W-:Y:S01]  /*9c70*/  IMAD.U32 R4, RZ, RZ, UR8 ;  /* 0x00000008ff047e24 */ /* 0x000fe2000f8e00ff */
[----:B-1----:R-:W-:Y:S01]  /*9c80*/  MOV R7, UR7 ;  /* 0x0000000700077c02 */ /* 0x002fe20008000f00 */
[----:B------:R-:W-:Y:S01]  /*9c90*/  IMAD.U32 R6, RZ, RZ, UR6 ;  /* 0x00000006ff067e24 */ /* 0x000fe2000f8e00ff */
[----:B-----5:R-:W-:Y:S01]  /*9ca0*/  MOV R11, UR5 ;  /* 0x00000005000b7c02 */ /* 0x020fe20008000f00 */
[----:B------:R-:W-:Y:S02]  /*9cb0*/  IMAD.U32 R10, RZ, RZ, UR4 ;  /* 0x00000004ff0a7e24 */ /* 0x000fe4000f8e00ff */
[----:B------:R-:W-:Y:S07]  /*9cc0*/  LEPC R20, `(.L_x_126) ;  /* 0x000000001014794e */ /* 0x000fee0000000000 */
[----:B---34-:R-:W-:Y:S05]  /*9cd0*/  CALL.ABS.NOINC R2 ;  /* 0x0000000002007343 */ /* 0x018fea0003c00000 */
.L_x_126:
[----:B------:R-:W-:Y:S01]  /*9ce0*/  ISETP.NE.AND P0, PT, R170, RZ, PT ;  /* 0x000000ffaa00720c */ /* 0x000fe20003f05270 */
[----:B------:R-:W-:Y:S05]  /*9cf0*/  WARPSYNC.ALL ;  /* 0x0000000000007948 */ /* 0x000fea0003800000 */
[----:B------:R-:W-:Y:S01]  /*9d00*/  R2UR UR4, R80 ;  /* 0x00000000500472ca */ /* 0x000fe200000e0000 */
[----:B------:R-:W-:Y:S01]  /*9d10*/  BSSY.RECONVERGENT B0, `(.L_x_127) ;  /* 0x0000100000007945 */ /* 0x000fe20003800200 */
[----:B------:R-:W-:Y:S02]  /*9d20*/  R2UR UR5, R87 ;  /* 0x00000000570572ca */ /* 0x000fe400000e0000 */
[C---:B----4-:R-:W-:Y:S02]  /*9d30*/  SHF.L.U32 R82, R88.reuse, 0x10, RZ ;  /* 0x0000001058527819 */ /* 0x050fe400000006ff */
[----:B------:R-:W-:Y:S02]  /*9d40*/  LOP3.LUT R84, R88, 0xffff0000, RZ, 0xc0, !PT ;  /* 0xffff000058547812 */ /* 0x000fe400078ec0ff */
[C---:B------:R-:W-:Y:S02]  /*9d50*/  SHF.L.U32 R83, R89.reuse, 0x10, RZ ;  /* 0x0000001059537819 */ /* 0x040fe400000006ff */
[----:B------:R-:W-:Y:S02]  /*9d60*/  LOP3.LUT R86, R89, 0xffff0000, RZ, 0xc0, !PT ;  /* 0xffff000059567812 */ /* 0x000fe400078ec0ff */
[C---:B------:R-:W-:Y:S01]  /*9d70*/  SHF.L.U32 R85, R90.reuse, 0x10, RZ ;  /* 0x000000105a557819 */ /* 0x040fe200000006ff */
[----:B-1----:R-:W1:Y:S01]  /*9d80*/  LDTM.x64 R4, tmem[UR4+0xc0] ;  /* 0x0000c004000479ee */ /* 0x002e620008340000 */
[----:B------:R-:W-:Y:S01]  /*9d90*/  LOP3.LUT R88, R90, 0xffff0000, RZ, 0xc0, !PT ;  /* 0xffff00005a587812 */ /* 0x000fe200078ec0ff */
[----:B------:R-:W-:Y:S01]  /*9da0*/  NOP ;  /* 0x0000000000007918 */ /* 0x000fe20000000000 */
[C---:B------:R-:W-:Y:S01]  /*9db0*/  SHF.L.U32 R87, R91.reuse, 0x10, RZ ;  /* 0x000000105b577819 */ /* 0x040fe200000006ff */
[----:B------:R-:W-:Y:S01]  /*9dc0*/  UIADD3 UR5, UPT, UPT, UR5, 0xe0, URZ ;  /* 0x000000e005057890 */ /* 0x000fe2000fffe0ff */
[----:B------:R-:W-:Y:S02]  /*9dd0*/  LOP3.LUT R90, R91, 0xffff0000, RZ, 0xc0, !PT ;  /* 0xffff00005b5a7812 */ /* 0x000fe400078ec0ff */
[C---:B------:R-:W-:Y:S01]  /*9de0*/  SHF.L.U32 R89, R96.reuse, 0x10, RZ ;  /* 0x0000001060597819 */ /* 0x040fe200000006ff */
[----:B------:R-:W-:Y:S01]  /*9df0*/  UPRMT UR5, UR37, 0x654, UR5 ;  /* 0x0000065425057896 */ /* 0x000fe20008000005 */
[----:B------:R-:W-:Y:S02]  /*9e00*/  LOP3.LUT R91, R96, 0xffff0000, RZ, 0xc0, !PT ;  /* 0xffff0000605b7812 */ /* 0x000fe400078ec0ff */
[C---:B------:R-:W-:Y:S02]  /*9e10*/  SHF.L.U32 R92, R97.reuse, 0x10, RZ ;  /* 0x00000010615c7819 */ /* 0x040fe400000006ff */
[----:B------:R-:W-:Y:S02]  /*9e20*/  LOP3.LUT R94, R97, 0xffff0000, RZ, 0xc0, !PT ;  /* 0xffff0000615e7812 */ /* 0x000fe400078ec0ff */
[C---:B------:R-:W-:Y:S02]  /*9e30*/  SHF.L.U32 R93, R98.reuse, 0x10, RZ ;  /* 0x00000010625d7819 */ /* 0x040fe400000006ff */
[----:B------:R-:W-:Y:S01]  /*9e40*/  LOP3.LUT R96, R98, 0xffff0000, RZ, 0xc0, !PT ;  /* 0xffff000062607812 */ /* 0x000fe200078ec0ff */
[----:B-1----:R-:W-:Y:S01]  /*9e50*/  SYNCS.ARRIVE.TRANS64.RED.A1T0 RZ, [UR5], RZ ;  /* 0x000000ffffff79a7 */ /* 0x002fe20008100405 */
[C---:B------:R-:W-:Y:S02]  /*9e60*/  SHF.L.U32 R95, R99.reuse, 0x10, RZ ;  /* 0x00000010635f7819 */ /* 0x040fe400000006ff */
[----:B------:R-:W-:Y:S02]  /*9e70*/  LOP3.LUT R98, R99, 0xffff0000, RZ, 0xc0, !PT ;  /* 0xffff000063627812 */ /* 0x000fe400078ec0ff */
[----:B------:R-:W-:Y:S01]  /*9e80*/  SHF.L.U32 R97, R104, 0x10, RZ ;  /* 0x0000001068617819 */ /* 0x000fe200000006ff */
[----:B------:R-:W-:Y:S01]  /*9e90*/  FMUL R4, R78, R4 ;  /* 0x000000044e047220 */ /* 0x000fe20000400000 */
[----:B------:R-:W-:Y:S01]  /*9ea0*/  LOP3.LUT R100, R104, 0xffff0000, RZ, 0xc0, !PT ;  /* 0xffff000068647812 */ /* 0x000fe200078ec0ff */
[----:B------:R-:W-:Y:S01]  /*9eb0*/  FMUL R5, R78, R5 ;  /* 0x000000054e057220 */ /* 0x000fe20000400000 */
[----:B------:R-:W-:Y:S01]  /*9ec0*/  SHF.L.U32 R99, R105, 0x10, RZ ;  /* 0x0000001069637819 */ /* 0x000fe200000006ff */
[----:B------:R-:W-:Y:S01]  /*9ed0*/  FFMA R4, R81, R82, R4 ;  /* 0x0000005251047223 */ /* 0x000fe20000000004 */
[----:B------:R-:W-:Y:S01]  /*9ee0*/  LOP3.LUT R102, R105, 0xffff0000, RZ, 0xc0, !PT ;  /* 0xffff000069667812 */ /* 0x000fe200078ec0ff */
[----:B------:R-:W-:Y:S01]  /*9ef0*/  FFMA R5, R81, R84, R5 ;  /* 0x0000005451057223 */ /* 0x000fe20000000005 */
[----:B------:R-:W-:Y:S01]  /*9f00*/  SHF.L.U32 R101, R106, 0x10, RZ ;  /* 0x000000106a657819 */ /* 0x000fe200000006ff */
[----:B------:R-:W-:Y:S01]  /*9f10*/  FMUL R6, R78, R6 ;  /* 0x000000064e067220 */ /* 0x000fe20000400000 */
[----:B------:R-:W-:Y:S01]  /*9f20*/  LOP3.LUT R104, R106, 0xffff0000, RZ, 0xc0, !PT ;  /* 0xffff00006a687812 */ /* 0x000fe200078ec0ff */
[C---:B------:R-:W-:Y:S01]  /*9f30*/  FMUL R7, R78.reuse, R7 ;  /* 0x000000074e077220 */ /* 0x040fe20000400000 */
[----:B------:R-:W-:Y:S01]  /*9f40*/  F2FP.BF16.F32.PACK_AB R4, R5, R4 ;  /* 0x000000040504723e */ /* 0x000fe200000010ff */
[----:B------:R-:W-:Y:S01]  /*9f50*/  FFMA R6, R81, R83, R6 ;  /* 0x0000005351067223 */ /* 0x000fe20000000006 */
[----:B------:R-:W-:Y:S01]  /*9f60*/  SHF.L.U32 R103, R107, 0x10, RZ ;  /* 0x000000106b677819 */ /* 0x000fe200000006ff */
[----:B------:R-:W-:Y:S01]  /*9f70*/  FFMA R7, R81, R86, R7 ;  /* 0x0000005651077223 */ /* 0x000fe20000000007 */
[----:B------:R-:W-:Y:S01]  /*9f80*/  LOP3.LUT R106, R107, 0xffff0000, RZ, 0xc0, !PT ;  /* 0xffff00006b6a7812 */ /* 0x000fe200078ec0ff */
[----:B------:R-:W-:Y:S01]  /*9f90*/  FMUL R8, R78, R8 ;  /* 0x000000084e087220 */ /* 0x000fe20000400000 */
[----:B------:R-:W-:Y:S01]  /*9fa0*/  SHF.L.U32 R105, R112, 0x10, RZ ;  /* 0x0000001070697819 */ /* 0x000fe200000006ff */
[----:B------:R-:W-:Y:S01]  /*9fb0*/  FMUL R9, R78, R9 ;  /* 0x000000094e097220 */ /* 0x000fe20000400000 */
[----:B------:R-:W-:Y:S01]  /*9fc0*/  F2FP.BF16.F32.PACK_AB R5, R7, R6 ;  /* 0x000000060705723e */ /* 0x000fe200000010ff */
[C---:B------:R-:W-:Y:S01]  /*9fd0*/  FFMA R8, R81.reuse, R85, R8 ;  /* 0x0000005551087223 */ /* 0x040fe20000000008 */
[----:B------:R-:W-:Y:S01]  /*9fe0*/  LOP3.LUT R108, R112, 0xffff0000, RZ, 0xc0, !PT ;  /* 0xffff0000706c7812 */ /* 0x000fe200078ec0ff */
[----:B------:R-:W-:Y:S01]  /*9ff0*/  FFMA R9, R81, R88, R9 ;  /* 0x0000005851097223 */ /* 0x000fe20000000009 */
[C---:B------:R-:W-:Y:S01]  /*a000*/  SHF.L.U32 R107, R113.reuse, 0x10, RZ ;  /* 0x00000010716b7819 */ /* 0x040fe200000006ff */
[C---:B------:R-:W-:Y:S01]  /*a010*/  FMUL R10, R78.reuse, R10 ;  /* 0x0000000a4e0a7220 */ /* 0x040fe20000400000 */
[----:B------:R-:W-:Y:S01]  /*a020*/  LOP3.LUT R110, R113, 0xffff0000, RZ, 0xc0, !PT ;  /* 0xffff0000716e7812 */ /* 0x000fe200078ec0ff */
[----:B------:R-:W-:Y:S01]  /*a030*/  FMUL R11, R78, R11 ;  /* 0x0000000b4e0b7220 */ /* 0x000fe20000400000 */
[----:B------:R-:W-:Y:S01]  /*a040*/  F2FP.BF16.F32.PACK_AB R6, R9, R8 ;  /* 0x000000080906723e */ /* 0x000fe200000010ff */
[C---:B------:R-:W-:Y:S01]  /*a050*/  FFMA R10, R81.reuse, R87, R10 ;  /* 0x00000057510a7223 */ /* 0x040fe2000000000a */
[C---:B------:R-:W-:Y:S01]  /*a060*/  SHF.L.U32 R109, R114.reuse, 0x10, RZ ;  /* 0x00000010726d7819 */ /* 0x040fe200000006ff */
[----:B------:R-:W-:Y:S01]  /*a070*/  FFMA R11, R81, R90, R11 ;  /* 0x0000005a510b7223 */ /* 0x000fe2000000000b */
[----:B------:R-:W-:Y:S01]  /*a080*/  LOP3.LUT R112, R114, 0xffff0000, RZ, 0xc0, !PT ;  /* 0xffff000072707812 */ /* 0x000fe200078ec0ff */
[C---:B------:R-:W-:Y:S01]  /*a090*/  FMUL R0, R78.reuse, R12 ;  /* 0x0000000c4e007220 */ /* 0x040fe20000400000 */
[----:B------:R-:W-:Y:S01]  /*a0a0*/  SHF.L.U32 R111, R115, 0x10, RZ ;  /* 0x00000010736f7819 */ /* 0x000fe200000006ff */
[C---:B------:R-:W-:Y:S01]  /*a0b0*/  FMUL R2, R78.reuse, R13 ;  /* 0x0000000d4e027220 */ /* 0x040fe20000400000 */
[----:B------:R-:W-:Y:S01]  /*a0c0*/  F2FP.BF16.F32.PACK_AB R7, R11, R10 ;  /* 0x0000000a0b07723e */ /* 0x000fe200000010ff */
[C---:B------:R-:W-:Y:S01]  /*a0d0*/  FMUL R3, R78.reuse, R14 ;  /* 0x0000000e4e037220 */ /* 0x040fe20000400000 */
[----:B------:R-:W-:Y:S01]  /*a0e0*/  LOP3.LUT R114, R115, 0xffff0000, RZ, 0xc0, !PT ;  /* 0xffff000073727812 */ /* 0x000fe200078ec0ff */
[----:B------:R-:W-:Y:S01]  /*a0f0*/  FMUL R15, R78, R15 ;  /* 0x0000000f4e0f7220 */ /* 0x000fe20000400000 */
[C---:B------:R-:W-:Y:S01]  /*a100*/  SHF.L.U32 R113, R120.reuse, 0x10, RZ ;  /* 0x0000001078717819 */ /* 0x040fe200000006ff */
[----:B------:R-:W-:Y:S01]  /*a110*/  FFMA R0, R81, R89, R0 ;  /* 0x0000005951007223 */ /* 0x000fe20000000000 */
[----:B------:R-:W-:Y:S01]  /*a120*/  LOP3.LUT R116, R120, 0xffff0000, RZ, 0xc0, !PT ;  /* 0xffff000078747812 */ /* 0x000fe200078ec0ff */
[C---:B------:R-:W-:Y:S01]  /*a130*/  FMUL R12, R78.reuse, R16 ;  /* 0x000000104e0c7220 */ /* 0x040fe20000400000 */
[----:B------:R-:W-:Y:S01]  /*a140*/  SHF.L.U32 R115, R121, 0x10, RZ ;  /* 0x0000001079737819 */ /* 0x000fe200000006ff */
[----:B------:R-:W-:Y:S01]  /*a150*/  FFMA R2, R81, R91, R2 ;  /* 0x0000005b51027223 */ /* 0x000fe20000000002 */
[----:B------:R-:W-:Y:S01]  /*a160*/  LOP3.LUT R118, R121, 0xffff0000, RZ, 0xc0, !PT ;  /* 0xffff000079767812 */ /* 0x000fe200078ec0ff */
[----:B------:R-:W-:Y:S01]  /*a170*/  FMUL R13, R78, R17 ;  /* 0x000000114e0d7220 */ /* 0x000fe20000400000 */
[----:B------:R-:W-:Y:S01]  /*a180*/  SHF.L.U32 R117, R122, 0x10, RZ ;  /* 0x000000107a757819 */ /* 0x000fe200000006ff */
[C---:B------:R-:W-:Y:S01]  /*a190*/  FFMA R3, R81.reuse, R92, R3 ;  /* 0x0000005c51037223 */ /* 0x040fe20000000003 */
[----:B------:R-:W-:Y:S01]  /*a1a0*/  F2FP.BF16.F32.PACK_AB R8, R2, R0 ;  /* 0x000000000208723e */ /* 0x000fe200000010ff */
[----:B------:R-:W-:Y:S01]  /*a1b0*/  FMUL R14, R78, R18 ;  /* 0x000000124e0e7220 */ /* 0x000fe20000400000 */
[----:B------:R-:W-:Y:S01]  /*a1c0*/  LOP3.LUT R120, R122, 0xffff0000, RZ, 0xc0, !PT ;  /* 0xffff00007a787812 */ /* 0x000fe200078ec0ff */
[----:B------:R-:W-:Y:S01]  /*a1d0*/  FFMA R15, R81, R94, R15 ;  /* 0x0000005e510f7223 */ /* 0x000fe2000000000f */
[C---:B------:R-:W-:Y:S01]  /*a1e0*/  SHF.L.U32 R119, R123.reuse, 0x10, RZ ;  /* 0x000000107b777819 */ /* 0x040fe200000006ff */
[C---:B------:R-:W-:Y:S01]  /*a1f0*/  FMUL R19, R78.reuse, R19 ;  /* 0x000000134e137220 */ /* 0x040fe20000400000 */
[----:B------:R-:W-:Y:S01]  /*a200*/  LOP3.LUT R122, R123, 0xffff0000, RZ, 0xc0, !PT ;  /* 0xffff00007b7a7812 */ /* 0x000fe200078ec0ff */
[----:B------:R-:W-:Y:S01]  /*a210*/  FFMA R12, R81, R93, R12 ;  /* 0x0000005d510c7223 */ /* 0x000fe2000000000c */
[----:B------:R-:W-:Y:S01]  /*a220*/  F2FP.BF16.F32.PACK_AB R9, R15, R3 ;  /* 0x000000030f09723e */ /* 0x000fe200000010ff */
[----:B------:R-:W-:Y:S01]  /*a230*/  FMUL R16, R78, R20 ;  /* 0x000000144e107220 */ /* 0x000fe20000400000 */
[C---:B------:R-:W-:Y:S01]  /*a240*/  SHF.L.U32 R121, R128.reuse, 0x10, RZ ;  /* 0x0000001080797819 */ /* 0x040fe200000006ff */
[----:B------:R1:W-:Y:S01]  /*a250*/  STS.128 [R182+UR36+0xc400], R4 ;  /* 0x00c40004b6007988 */ /* 0x0003e20008000c24 */
[C---:B------:R-:W-:Y:S01]  /*a260*/  FFMA R13, R81.reuse, R96, R13 ;  /* 0x00000060510d7223 */ /* 0x040fe2000000000d */
[----:B------:R-:W-:Y:S01]  /*a270*/  LOP3.LUT R124, R128, 0xffff0000, RZ, 0xc0, !PT ;  /* 0xffff0000807c7812 */ /* 0x000fe200078ec0ff */
[C---:B------:R-:W-:Y:S01]  /*a280*/  FFMA R14, R81.reuse, R95, R14 ;  /* 0x0000005f510e7223 */ /* 0x040fe2000000000e */
[----:B------:R-:W-:Y:S01]  /*a290*/  FFMA R19, R81, R98, R19 ;  /* 0x0000006251137223 */ /* 0x000fe20000000013 */
[----:B------:R-:W-:Y:S01]  /*a2a0*/  SHF.L.U32 R123, R129, 0x10, RZ ;  /* 0x00000010817b7819 */ /* 0x000fe200000006ff */
[----:B------:R-:W-:Y:S01]  /*a2b0*/  FFMA R16, R81, R97, R16 ;  /* 0x0000006151107223 */ /* 0x000fe20000000010 */
[----:B------:R-:W-:Y:S01]  /*a2c0*/  F2FP.BF16.F32.PACK_AB R10, R13, R12 ;  /* 0x0000000c0d0a723e */ /* 0x000fe200000010ff */
[C---:B------:R-:W-:Y:S01]  /*a2d0*/  FMUL R17, R78.reuse, R21 ;  /* 0x000000154e117220 */ /* 0x040fe20000400000 */
[----:B------:R-:W-:Y:S01]  /*a2e0*/  F2FP.BF16.F32.PACK_AB R11, R19, R14 ;  /* 0x0000000e130b723e */ /* 0x000fe200000010ff */
[C---:B------:R-:W-:Y:S01]  /*a2f0*/  FMUL R18, R78.reuse, R22 ;  /* 0x000000164e127220 */ /* 0x040fe20000400000 */
[C---:B------:R-:W-:Y:S01]  /*a300*/  FMUL R23, R78.reuse, R23 ;  /* 0x000000174e177220 */ /* 0x040fe20000400000 */
[----:B------:R-:W-:Y:S01]  /*a310*/  FFMA R17, R81, R100, R17 ;  /* 0x0000006451117223 */ /* 0x000fe20000000011 */
[C---:B------:R-:W-:Y:S01]  /*a320*/  FMUL R20, R78.reuse, R24 ;  /* 0x000000184e147220 */ /* 0x040fe20000400000 */
[----:B------:R-:W-:Y:S01]  /*a330*/  LOP3.LUT R126, R129, 0xffff0000, RZ, 0xc0, !PT ;  /* 0xffff0000817e7812 */ /* 0x000fe200078ec0ff */
[----:B------:R1:W-:Y:S01]  /*a340*/  STS.128 [R181+0xc400], R8 ;  /* 0x00c40008b5007388 */ /* 0x0003e20000000c00 */
[----:B------:R-:W-:Y:S01]  /*a350*/  FFMA R18, R81, R99, R18 ;  /* 0x0000006351127223 */ /* 0x000fe20000000012 */
[----:B------:R-:W-:Y:S01]  /*a360*/  F2FP.BF16.F32.PACK_AB R16, R17, R16 ;  /* 0x000000101110723e */ /* 0x000fe200000010ff */
[C---:B------:R-:W-:Y:S01]  /*a370*/  FFMA R23, R81.reuse, R102, R23 ;  /* 0x0000006651177223 */ /* 0x040fe20000000017 */
[----:B------:R-:W-:Y:S01]  /*a380*/  FFMA R20, R81, R101, R20 ;  /* 0x0000006551147223 */ /* 0x000fe20000000014 */
[----:B------:R-:W-:Y:S01]  /*a390*/  FMUL R21, R78, R25 ;  /* 0x000000194e157220 */ /* 0x000fe20000400000 */
[----:B------:R-:W-:Y:S01]  /*a3a0*/  SHF.L.U32 R125, R130, 0x10, RZ ;  /* 0x00000010827d7819 */ /* 0x000fe200000006ff */
[C---:B------:R-:W-:Y:S01]  /*a3b0*/  FMUL R22, R78.reuse, R26 ;  /* 0x0000001a4e167220 */ /* 0x040fe20000400000 */
[----:B------:R-:W-:Y:S01]  /*a3c0*/  F2FP.BF16.F32.PACK_AB R17, R23, R18 ;  /* 0x000000121711723e */ /* 0x000fe200000010ff */
[C---:B------:R-:W-:Y:S01]  /*a3d0*/  FFMA R21, R81.reuse, R104, R21 ;  /* 0x0000006851157223 */ /* 0x040fe20000000015 */
[----:B------:R-:W-:Y:S01]  /*a3e0*/  FMUL R27, R78, R27 ;  /* 0x0000001b4e1b7220 */ /* 0x000fe20000400000 */
[----:B------:R-:W-:Y:S01]  /*a3f0*/  FFMA R22, R81, R103, R22 ;  /* 0x0000006751167223 */ /* 0x000fe20000000016 */
[----:B------:R-:W-:Y:S01]  /*a400*/  LOP3.LUT R128, R130, 0xffff0000, RZ, 0xc0, !PT ;  /* 0xffff000082807812 */ /* 0x000fe200078ec0ff */
[C---:B------:R-:W-:Y:S01]  /*a410*/  FMUL R24, R78.reuse, R28 ;  /* 0x0000001c4e187220 */ /* 0x040fe20000400000 */
[----:B------:R-:W-:Y:S01]  /*a420*/  F2FP.BF16.F32.PACK_AB R18, R21, R20 ;  /* 0x000000141512723e */ /* 0x000fe200000010ff */
[C---:B------:R-:W-:Y:S01]  /*a430*/  FFMA R27, R81.reuse, R106, R27 ;  /* 0x0000006a511b7223 */ /* 0x040fe2000000001b */
[C---:B------:R-:W-:Y:S01]  /*a440*/  FMUL R25, R78.reuse, R29 ;  /* 0x0000001d4e197220 */ /* 0x040fe20000400000 */
[----:B------:R-:W-:Y:S01]  /*a450*/  FFMA R24, R81, R105, R24 ;  /* 0x0000006951187223 */ /* 0x000fe20000000018 */
[----:B------:R-:W-:Y:S01]  /*a460*/  SHF.L.U32 R127, R131, 0x10, RZ ;  /* 0x00000010837f7819 */ /* 0x000fe200000006ff */
[C---:B------:R-:W-:Y:S01]  /*a470*/  FMUL R26, R78.reuse, R30 ;  /* 0x0000001e4e1a7220 */ /* 0x040fe20000400000 */
[----:B------:R-:W-:Y:S01]  /*a480*/  F2FP.BF16.F32.PACK_AB R19, R27, R22 ;  /* 0x000000161b13723e */ /* 0x000fe200000010ff */
[C---:B------:R-:W-:Y:S01]  /*a490*/  FFMA R25, R81.reuse, R108, R25 ;  /* 0x0000006c51197223 */ /* 0x040fe20000000019 */
[C---:B------:R-:W-:Y:S01]  /*a4a0*/  FMUL R31, R78.reuse, R31 ;  /* 0x0000001f4e1f7220 */ /* 0x040fe20000400000 */
[----:B------:R-:W-:Y:S01]  /*a4b0*/  FFMA R26, R81, R107, R26 ;  /* 0x0000006b511a7223 */ /* 0x000fe2000000001a */
[----:B------:R-:W-:Y:S01]  /*a4c0*/  LOP3.LUT R130, R131, 0xffff0000, RZ, 0xc0, !PT ;  /* 0xffff000083827812 */ /* 0x000fe200078ec0ff */
[----:B------:R1:W-:Y:S01]  /*a4d0*/  STS.128 [R180+0xc400], R16 ;  /* 0x00c40010b4007388 */ /* 0x0003e20000000c00 */
[----:B------:R-:W-:Y:S01]  /*a4e0*/  F2FP.BF16.F32.PACK_AB R24, R25, R24 ;  /* 0x000000181918723e */ /* 0x000fe200000010ff */
[C---:B------:R-:W-:Y:S01]  /*a4f0*/  FFMA R31, R81.reuse, R110, R31 ;  /* 0x0000006e511f7223 */ /* 0x040fe2000000001f */
[C---:B------:R-:W-:Y:S01]  /*a500*/  FMUL R28, R78.reuse, R32 ;  /* 0x000000204e1c7220 */ /* 0x040fe20000400000 */
[C---:B------:R-:W-:Y:S01]  /*a510*/  FMUL R29, R78.reuse, R33 ;  /* 0x000000214e1d7220 */ /* 0x040fe20000400000 */
[----:B------:R-:W-:Y:S01]  /*a520*/  FMUL R30, R78, R34 ;  /* 0x000000224e1e7220 */ /* 0x000fe20000400000 */
[----:B------:R-:W-:Y:S01]  /*a530*/  SHF.L.U32 R129, R136, 0x10, RZ ;  /* 0x0000001088817819 */ /* 0x000fe200000006ff */
[----:B------:R-:W-:Y:S01]  /*a540*/  FFMA R28, R81, R109, R28 ;  /* 0x0000006d511c7223 */ /* 0x000fe2000000001c */
[----:B------:R-:W-:Y:S01]  /*a550*/  F2FP.BF16.F32.PACK_AB R25, R31, R26 ;  /* 0x0000001a1f19723e */ /* 0x000fe200000010ff */
[C---:B------:R-:W-:Y:S01]  /*a560*/  FFMA R29, R81.reuse, R112, R29 ;  /* 0x00000070511d7223 */ /* 0x040fe2000000001d */
[----:B------:R-:W-:Y:S01]  /*a570*/  FFMA R30, R81, R111, R30 ;  /* 0x0000006f511e7223 */ /* 0x000fe2000000001e */
[----:B------:R-:W-:Y:S01]  /*a580*/  FMUL R35, R78, R35 ;  /* 0x000000234e237220 */ /* 0x000fe20000400000 */
        /* <DEDUP_REMOVED lines=34> */
[----:B------:R-:W-:Y:S01]  /*a7b0*/  FFMA R41, R81, R124, R41 ;  /* 0x0000007c51297223 */ /* 0x000fe20000000029 */
[C---:B------:R-:W-:Y:S01]  /*a7c0*/  FMUL R47, R78.reuse, R47 ;  /* 0x0000002f4e2f7220 */ /* 0x040fe20000400000 */
[C---:B------:R-:W-:Y:S01]  /*a7d0*/  FMUL R44, R78.reuse, R48 ;  /* 0x000000304e2c7220 */ /* 0x040fe20000400000 */
[----:B------:R-:W-:Y:S01]  /*a7e0*/  FMUL R45, R78, R49 ;  /* 0x000000314e2d7220 */ /* 0x000fe20000400000 */
[----:B------:R1:W-:Y:S01]  /*a7f0*/  STS.128 [R177+0xc400], R32 ;  /* 0x00c40020b1007388 */ /* 0x0003e20000000c00 */
[----:B------:R-:W-:Y:S01]  /*a800*/  LOP3.LUT R138, R139, 0xffff0000, RZ, 0xc0, !PT ;  /* 0xffff00008b8a7812 */ /* 0x000fe200078ec0ff */
[----:B------:R-:W-:Y:S01]  /*a810*/  FFMA R42, R81, R123, R42 ;  /* 0x0000007b512a7223 */ /* 0x000fe2000000002a */
[----:B------:R-:W-:Y:S01]  /*a820*/  F2FP.BF16.F32.PACK_AB R40, R41, R40 ;  /* 0x000000282928723e */ /* 0x000fe200000010ff */
[C---:B------:R-:W-:Y:S01]  /*a830*/  FFMA R47, R81.reuse, R126, R47 ;  /* 0x0000007e512f7223 */ /* 0x040fe2000000002f */
[C---:B------:R-:W-:Y:S01]  /*a840*/  FFMA R44, R81.reuse, R125, R44 ;  /* 0x0000007d512c7223 */ /* 0x040fe2000000002c */
[----:B------:R-:W-:Y:S01]  /*a850*/  SHF.L.U32 R137, R144, 0x10, RZ ;  /* 0x0000001090897819 */ /* 0x000fe200000006ff */
[C---:B------:R-:W-:Y:S01]  /*a860*/  FFMA R45, R81.reuse, R128, R45 ;  /* 0x00000080512d7223 */ /* 0x040fe2000000002d */
[C---:B------:R-:W-:Y:S01]  /*a870*/  FMUL R46, R78.reuse, R50 ;  /* 0x000000324e2e7220 */ /* 0x040fe20000400000 */
[C---:B------:R-:W-:Y:S01]  /*a880*/  FMUL R51, R78.reuse, R51 ;  /* 0x000000334e337220 */ /* 0x040fe20000400000 */
[C---:B------:R-:W-:Y:S01]  /*a890*/  FMUL R48, R78.reuse, R52 ;  /* 0x000000344e307220 */ /* 0x040fe20000400000 */
[C---:B------:R-:W-:Y:S01]  /*a8a0*/  FMUL R49, R78.reuse, R53 ;  /* 0x000000354e317220 */ /* 0x040fe20000400000 */
[C---:B------:R-:W-:Y:S01]  /*a8b0*/  FFMA R46, R81.reuse, R127, R46 ;  /* 0x0000007f512e7223 */ /* 0x040fe2000000002e */
[C---:B------:R-:W-:Y:S01]  /*a8c0*/  FMUL R50, R78.reuse, R54 ;  /* 0x000000364e327220 */ /* 0x040fe20000400000 */
[C---:B------:R-:W-:Y:S01]  /*a8d0*/  FFMA R51, R81.reuse, R130, R51 ;  /* 0x0000008251337223 */ /* 0x040fe20000000033 */
[C---:B------:R-:W-:Y:S01]  /*a8e0*/  FMUL R55, R78.reuse, R55 ;  /* 0x000000374e377220 */ /* 0x040fe20000400000 */
[C---:B------:R-:W-:Y:S01]  /*a8f0*/  FFMA R48, R81.reuse, R129, R48 ;  /* 0x0000008151307223 */ /* 0x040fe20000000030 */
[C---:B------:R-:W-:Y:S01]  /*a900*/  FMUL R52, R78.reuse, R56 ;  /* 0x000000384e347220 */ /* 0x040fe20000400000 */
[C---:B------:R-:W-:Y:S01]  /*a910*/  FFMA R49, R81.reuse, R132, R49 ;  /* 0x0000008451317223 */ /* 0x040fe20000000031 */
[C---:B------:R-:W-:Y:S01]  /*a920*/  FMUL R53, R78.reuse, R57 ;  /* 0x000000394e357220 */ /* 0x040fe20000400000 */
[----:B------:R-:W-:Y:S01]  /*a930*/  FFMA R50, R81, R131, R50 ;  /* 0x0000008351327223 */ /* 0x000fe20000000032 */
[C---:B------:R-:W-:Y:S01]  /*a940*/  FMUL R54, R78.reuse, R58 ;  /* 0x0000003a4e367220 */ /* 0x040fe20000400000 */
[----:B------:R-:W-:Y:S01]  /*a950*/  F2FP.BF16.F32.PACK_AB R41, R47, R42 ;  /* 0x0000002a2f29723e */ /* 0x000fe200000010ff */
[----:B------:R-:W-:Y:S01]  /*a960*/  FFMA R55, R81, R134, R55 ;  /* 0x0000008651377223 */ /* 0x000fe20000000037 */
[C---:B------:R-:W-:Y:S01]  /*a970*/  FMUL R59, R78.reuse, R59 ;  /* 0x0000003b4e3b7220 */ /* 0x040fe20000400000 */
[----:B------:R-:W-:Y:S01]  /*a980*/  F2FP.BF16.F32.PACK_AB R42, R45, R44 ;  /* 0x0000002c2d2a723e */ /* 0x000fe200000010ff */
[----:B------:R-:W-:Y:S01]  /*a990*/  FFMA R52, R81, R133, R52 ;  /* 0x0000008551347223 */ /* 0x000fe20000000034 */
[----:B------:R-:W-:Y:S01]  /*a9a0*/  F2FP.BF16.F32.PACK_AB R43, R51, R46 ;  /* 0x0000002e332b723e */ /* 0x000fe200000010ff */
[----:B------:R-:W-:Y:S01]  /*a9b0*/  FMUL R56, R78, R60 ;  /* 0x0000003c4e387220 */ /* 0x000fe20000400000 */
[----:B------:R-:W-:Y:S01]  /*a9c0*/  LOP3.LUT R140, R144, 0xffff0000, RZ, 0xc0, !PT ;  /* 0xffff0000908c7812 */ /* 0x000fe200078ec0ff */
[----:B------:R-:W-:Y:S01]  /*a9d0*/  FFMA R53, R81, R136, R53 ;  /* 0x0000008851357223 */ /* 0x000fe20000000035 */
[----:B------:R-:W-:Y:S01]  /*a9e0*/  SHF.L.U32 R139, R145, 0x10, RZ ;  /* 0x00000010918b7819 */ /* 0x000fe200000006ff */
[----:B------:R1:W-:Y:S01]  /*a9f0*/  STS.128 [R176+0xc400], R40 ;  /* 0x00c40028b0007388 */ /* 0x0003e20000000c00 */
[C---:B------:R-:W-:Y:S01]  /*aa00*/  FMUL R57, R78.reuse, R61 ;  /* 0x0000003d4e397220 */ /* 0x040fe20000400000 */
[----:B------:R-:W-:Y:S01]  /*aa10*/  FFMA R54, R81, R135, R54 ;  /* 0x0000008751367223 */ /* 0x000fe20000000036 */
[----:B------:R-:W-:Y:S01]  /*aa20*/  LOP3.LUT R142, R145, 0xffff0000, RZ, 0xc0, !PT ;  /* 0xffff0000918e7812 */ /* 0x000fe200078ec0ff */
[----:B------:R-:W-:Y:S01]  /*aa30*/  FMUL R58, R78, R62 ;  /* 0x0000003e4e3a7220 */ /* 0x000fe20000400000 */
[C---:B------:R-:W-:Y:S01]  /*aa40*/  FFMA R59, R81.reuse, R138, R59 ;  /* 0x0000008a513b7223 */ /* 0x040fe2000000003b */
[----:B------:R-:W-:Y:S01]  /*aa50*/  SHF.L.U32 R141, R146, 0x10, RZ ;  /* 0x00000010928d7819 */ /* 0x000fe200000006ff */
[----:B------:R-:W-:Y:S01]  /*aa60*/  FMUL R63, R78, R63 ;  /* 0x0000003f4e3f7220 */ /* 0x000fe20000400000 */
        /* <DEDUP_REMOVED lines=9> */
[C---:B------:R-:W-:Y:S01]  /*ab00*/  FMUL R62, R78.reuse, R66 ;  /* 0x000000424e3e7220 */ /* 0x040fe20000400000 */
[----:B------:R-:W-:Y:S01]  /*ab10*/  F2FP.BF16.F32.PACK_AB R49, R55, R50 ;  /* 0x000000323731723e */ /* 0x000fe200000010ff */
[----:B------:R-:W-:Y:S01]  /*ab20*/  FFMA R63, R81, R142, R63 ;  /* 0x0000008e513f7223 */ /* 0x000fe2000000003f */
[----:B------:R-:W-:Y:S01]  /*ab30*/  FMUL R67, R78, R67 ;  /* 0x000000434e437220 */ /* 0x000fe20000400000 */
[----:B------:R-:W-:Y:S01]  /*ab40*/  F2FP.BF16.F32.PACK_AB R50, R53, R52 ;  /* 0x000000343532723e */ /* 0x000fe200000010ff */
[----:B------:R-:W-:Y:S01]  /*ab50*/  FFMA R60, R81, R141, R60 ;  /* 0x0000008d513c7223 */ /* 0x000fe2000000003c */
[----:B------:R-:W-:Y:S01]  /*ab60*/  F2FP.BF16.F32.PACK_AB R51, R59, R54 ;  /* 0x000000363b33723e */ /* 0x000fe200000010ff */
[C---:B------:R-:W-:Y:S01]  /*ab70*/  FFMA R61, R81.reuse, R144, R61 ;  /* 0x00000090513d7223 */ /* 0x040fe2000000003d */
[C---:B------:R-:W-:Y:S01]  /*ab80*/  FFMA R62, R81.reuse, R143, R62 ;  /* 0x0000008f513e7223 */ /* 0x040fe2000000003e */
[----:B------:R-:W-:Y:S01]  /*ab90*/  FFMA R67, R81, R146, R67 ;  /* 0x0000009251437223 */ /* 0x000fe20000000043 */
[----:B------:R-:W-:Y:S01]  /*aba0*/  F2FP.BF16.F32.PACK_AB R56, R57, R56 ;  /* 0x000000383938723e */ /* 0x000fe200000010ff */
[----:B------:R1:W-:Y:S01]  /*abb0*/  STS.128 [R175+0xc400], R48 ;  /* 0x00c40030af007388 */ /* 0x0003e20000000c00 */
[----:B------:R-:W-:Y:S02]  /*abc0*/  F2FP.BF16.F32.PACK_AB R57, R63, R58 ;  /* 0x0000003a3f39723e */ /* 0x000fe400000010ff */
        /* <DEDUP_REMOVED lines=20> */
.L_x_128:
[----:B------:R-:W-:Y:S05]  /*ad10*/  BSYNC.RECONVERGENT B0 ;  /* 0x0000000000007941 */ /* 0x000fea0003800200 */
.L_x_127:
[----:B------:R-:W-:Y:S01]  /*ad20*/  BAR.SYNC.DEFER_BLOCKING 0x1, 0x80 ;  /* 0x0042000000007b1d */ /* 0x000fe20000010000 */
[----:B------:R-:W-:Y:S01]  /*ad30*/  UISETP.NE.AND UP0, UPT, UR48, -0x4, UPT ;  /* 0xfffffffc3000788c */ /* 0x000fe2000bf05270 */
[----:B------:R-:W-:Y:S08]  /*ad40*/  IADD3 R76, PT, PT, R76, 0x1, RZ ;  /* 0x000000014c4c7810 */ /* 0x000ff00007ffe0ff */
[----:B------:R-:W-:Y:S05]  /*ad50*/  BRA.U !UP0, `(.L_x_129) ;  /* 0x0000000108287547 */ /* 0x000fea000b800000 */
[----:B------:R-:W-:Y:S01]  /*ad60*/  ISETP.NE.AND P0, PT, R179, RZ, PT ;  /* 0x000000ffb300720c */ /* 0x000fe20003f05270 */
[----:B------:R-:W-:Y:S01]  /*ad70*/  IMAD.U32 R3, RZ, RZ, UR50 ;  /* 0x00000032ff037e24 */ /* 0x000fe2000f8e00ff */
[----:B------:R-:W-:Y:S01]  /*ad80*/  UIADD3 UR50, UPT, UPT, UR50, 0x1, URZ ;  /* 0x0000000132327890 */ /* 0x000fe2000fffe0ff */
[----:B------:R-:W-:Y:S03]  /*ad90*/  IMAD.U32 R0, RZ, RZ, UR37 ;  /* 0x00000025ff007e24 */ /* 0x000fe6000f8e00ff */
[----:B------:R-:W-:Y:S04]  /*ada0*/  UISETP.NE.AND UP0, UPT, UR50, 0x4, UPT ;  /* 0x000000043200788c */ /* 0x000fe8000bf05270 */
[----:B------:R-:W-:Y:S03]  /*adb0*/  USEL UR50, UR50, URZ, UP0 ;  /* 0x000000ff32327287 */ /* 0x000fe60008000000 */
[----:B------:R-:W-:Y:S05]  /*adc0*/  @P0 LEA R3, R3, UR36, 0x3 ;  /* 0x0000002403030c11 */ /* 0x000fea000f8e18ff */
[----:B------:R-:W-:Y:S05]  /*add0*/  @P0 VIADD R3, R3, 0x80 ;  /* 0x0000008003030836 */ /* 0x000fea0000000000 */
[----:B------:R-:W-:Y:S04]  /*ade0*/  @P0 PRMT R0, R0, 0x654, R3 ;  /* 0x0000065400000816 */ /* 0x000fe80000000003 */
[----:B------:R2:W-:Y:S03]  /*adf0*/  @P0 SYNCS.ARRIVE.TRANS64.RED.A1T0 RZ, [R0+URZ], RZ ;  /* 0x000000ff00ff09a7 */ /* 0x0005e600081004ff */
.L_x_129:
[----:B------:R-:W-:Y:S01]  /*ae00*/  ISETP.NE.AND P2, PT, R171, RZ, PT ;  /* 0x000000ffab00720c */ /* 0x000fe20003f45270 */
[----:B------:R-:W-:Y:S01]  /*ae10*/  UIADD3 UR48, UPT, UPT, UR48, 0x4, URZ ;  /* 0x0000000430307890 */ /* 0x000fe2000fffe0ff */
[----:B------:R-:W-:Y:S01]  /*ae20*/  ISETP.NE.AND P0, PT, R173, 0x2, PT ;  /* 0x00000002ad00780c */ /* 0x000fe20003f05270 */
[----:B------:R-:W-:Y:S01]  /*ae30*/  IMAD.IADD R20, R75, 0x1, R154 ;  /* 0x000000014b147824 */ /* 0x000fe200078e029a */
[----:B------:R-:W-:Y:S01]  /*ae40*/  ISETP.NE.AND P1, PT, R76, 0x2, PT ;  /* 0x000000024c00780c */ /* 0x000fe20003f25270 */
[----:B------:R-:W-:Y:S01]  /*ae50*/  IMAD.IADD R21, R77, 0x1, R156 ;  /* 0x000000014d157824 */ /* 0x000fe200078e029c */
[----:B--2---:R-:W-:Y:S02]  /*ae60*/  SEL R0, RZ, 0x1, P0 ;  /* 0x00000001ff007807 */ /* 0x004fe40000000000 */
[----:B------:R-:W-:Y:S02]  /*ae70*/  SEL R3, RZ, 0x1, P1 ;  /* 0x00000001ff037807 */ /* 0x000fe40000800000 */
[----:B------:R-:W-:Y:S02]  /*ae80*/  LOP3.LUT R165, R165, R0, RZ, 0x3c, !PT ;  /* 0x00000000a5a57212 */ /* 0x000fe400078e3cff */
[----:B------:R-:W-:Y:S02]  /*ae90*/  LOP3.LUT R166, R166, R3, RZ, 0x3c, !PT ;  /* 0x00000003a6a67212 */ /* 0x000fe400078e3cff */
[----:B------:R-:W-:Y:S02]  /*aea0*/  @P2 R2UR UR52, R164 ;  /* 0x00000000a43422ca */ /* 0x000fe400000e0000 */
[----:B------:R-:W-:Y:S02]  /*aeb0*/  SEL R173, R173, RZ, P0 ;  /* 0x000000ffadad7207 */ /* 0x000fe40000000000 */
[----:B------:R-:W-:Y:S01]  /*aec0*/  SEL R76, R76, RZ, P1 ;  /* 0x000000ff4c4c7207 */ /* 0x000fe20000800000 */
[----:B------:R-:W-:Y:S10]  /*aed0*/  @P2 BRA `(.L_x_130) ;  /* 0xffffffa000242947 */ /* 0x000ff4000383ffff */
[----:B------:R-:W-:-:S09]  /*aee0*/  UISETP.NE.AND UP0, UPT, UR49, URZ, UPT ;  /* 0x000000ff3100728c */ /* 0x000fd2000bf05270 */
[----:B------:R-:W-:Y:S05]  /*aef0*/  BRA.U !UP0, `(.L_x_131) ;  /* 0x0000000108487547 */ /* 0x000fea000b800000 */
[----:B------:R-:W2:Y:S02]  /*af00*/  LDCU.64 UR4, c[0x0][0x890] ;  /* 0x00011200ff0477ac */ /* 0x000ea40008000a00 */
[----:B--2---:R-:W-:-:S04]  /*af10*/  UISETP.NE.U32.AND UP0, UPT, UR4, URZ, UPT ;  /* 0x000000ff0400728c */ /* 0x004fc8000bf05070 */
[----:B------:R-:W-:-:S09]  /*af20*/  UISETP.NE.AND.EX UP0, UPT, UR5, URZ, UPT, UP0 ;  /* 0x000000ff0500728c */ /* 0x000fd2000bf05300 */
[----:B------:R-:W-:Y:S05]  /*af30*/  BRA.U UP0, `(.L_x_132) ;  /* 0x00000001000c7547 */ /* 0x000fea000b800000 */
[----:B------:R-:W-:-:S13]  /*af40*/  FSETP.NEU.AND P0, PT, R81, RZ, PT ;  /* 0x000000ff5100720b */ /* 0x000fda0003f0d000 */
[----:B------:R-:W-:Y:S05]  /*af50*/  @!P0 EXIT ;  /* 0x000000000000894d */ /* 0x000fea0003800000 */
[----:B------:R-:W-:Y:S05]  /*af60*/  BRA `(.L_x_131) ;  /* 0x00000000002c7947 */ /* 0x000fea0003800000 */
.L_x_132:
[----:B------:R-:W-:Y:S01]  /*af70*/  ISETP.NE.AND P0, PT, R172, RZ, PT ;  /* 0x000000ffac00720c */ /* 0x000fe20003f05270 */
[----:B------:R-:W-:-:S12]  /*af80*/  BSSY.RECONVERGENT B0, `(.L_x_131) ;  /* 0x0000009000007945 */ /* 0x000fd80003800200 */
[----:B------:R-:W-:Y:S05]  /*af90*/  @P0 BRA `(.L_x_133) ;  /* 0x0000000000140947 */ /* 0x000fea0003800000 */
[----:B------:R-:W2:Y:S02]  /*afa0*/  LDCU.64 UR4, c[0x0][0x888] ;  /* 0x00011100ff0477ac */ /* 0x000ea40008000a00 */
[----:B--2---:R-:W-:-:S04]  /*afb0*/  ISETP.NE.U32.AND P0, PT, RZ, UR4, PT ;  /* 0x00000004ff007c0c */ /* 0x004fc8000bf05070 */
[----:B------:R-:W-:-:S13]  /*afc0*/  ISETP.NE.AND.EX P0, PT, RZ, UR5, PT, P0 ;  /* 0x00000005ff007c0c */ /* 0x000fda000bf05300 */
[----:B------:R-:W-:Y:S05]  /*afd0*/  @!P0 EXIT ;  /* 0x000000000000894d */ /* 0x000fea0003800000 */
[----:B------:R-:W-:Y:S05]  /*afe0*/  BRA `(.L_x_134) ;  /* 0x0000000000087947 */ /* 0x000fea0003800000 */
.L_x_133:
[----:B------:R-:W-:-:S13]  /*aff0*/  FSETP.NEU.AND P0, PT, R81, RZ, PT ;  /* 0x000000ff5100720b */ /* 0x000fda0003f0d000 */
[----:B------:R-:W-:Y:S05]  /*b000*/  @!P0 EXIT ;  /* 0x000000000000894d */ /* 0x000fea0003800000 */
.L_x_134:
[----:B------:R-:W-:Y:S05]  /*b010*/  BSYNC.RECONVERGENT B0 ;  /* 0x0000000000007941 */ /* 0x000fea0003800200 */
.L_x_131:
[----:B------:R-:W-:Y:S01]  /*b020*/  ULEA UR4, UR50, UR36, 0x3 ;  /* 0x0000002432047291 */ /* 0x000fe2000f8e18ff */
[----:B------:R-:W-:-:S04]  /*b030*/  DEPBAR.LE SB0, 0x0 ;  /* 0x000080000000791a */ /* 0x000fc80000000000 */
[----:B------:R-:W-:-:S04]  /*b040*/  UIADD3 UR4, UPT, UPT, UR4, 0x80, URZ ;  /* 0x0000008004047890 */ /* 0x000fc8000fffe0ff */
[----:B------:R-:W-:-:S09]  /*b050*/  UPRMT UR4, UR37, 0x654, UR4 ;  /* 0x0000065425047896 */ /* 0x000fd20008000004 */
[----:B------:R-:W-:Y:S01]  /*b060*/  SYNCS.ARRIVE.TRANS64.RED.A1T0 RZ, [UR4], RZ ;  /* 0x000000ffffff79a7 */ /* 0x000fe20008100404 */
[----:B------:R-:W-:Y:S05]  /*b070*/  EXIT ;  /* 0x000000000000794d */ /* 0x000fea0003800000 */
.L_x_19:
[----:B--2---:R2:W1:Y:S02]  /*b080*/  SYNCS.PHASECHK.TRANS64.TRYWAIT P0, [R3+URZ+0x100], R2 ;  /* 0x00010002030075a7 */ /* 0x00446400080011ff */
[----:B-1----:R-:W-:Y:S05]  /*b090*/  @!P0 NANOSLEEP.SYNCS 0x989680 ;  /* 0x009896800000895d */ /* 0x002fea0003900000 */
[----:B------:R-:W1:Y:S02]  /*b0a0*/  @!P0 SYNCS.PHASECHK.TRANS64 P0, [R3+URZ+0x100], R2 ;  /* 0x00010002030085a7 */ /* 0x000e6400080010ff */
[----:B-1----:R-:W-:Y:S05]  /*b0b0*/  @!P0 BRA `(.L_x_19) ;  /* 0xfffffffc00f08947 */ /* 0x002fea000383ffff */
[----:B------:R-:W-:Y:S05]  /*b0c0*/  BRA `(.L_x_135) ;  /* 0xffffff6400487947 */ /* 0x000fea000383ffff */
.L_x_22:
[----:B-1----:R-:W-:-:S07]  /*b0d0*/  MOV R2, UR49 ;  /* 0x0000003100027c02 */ /* 0x002fce0008000f00 */
.L_x_136:
[----:B-1----:R1:W2:Y:S02]  /*b0e0*/  SYNCS.PHASECHK.TRANS64.TRYWAIT P0, [R2+URZ+0x30], R5 ;  /* 0x00003005020075a7 */ /* 0x0022a400080011ff */
[----:B--2---:R-:W-:Y:S05]  /*b0f0*/  @!P0 NANOSLEEP.SYNCS 0x989680 ;  /* 0x009896800000895d */ /* 0x004fea0003900000 */
[----:B------:R-:W2:Y:S02]  /*b100*/  @!P0 SYNCS.PHASECHK.TRANS64 P0, [R2+URZ+0x30], R5 ;  /* 0x00003005020085a7 */ /* 0x000ea400080010ff */
[----:B--2---:R-:W-:Y:S05]  /*b110*/  @!P0 BRA `(.L_x_136) ;  /* 0xfffffffc00f08947 */ /* 0x004fea000383ffff */
[----:B------:R-:W-:Y:S05]  /*b120*/  BRA `(.L_x_21) ;  /* 0xffffff6400a87947 */ /* 0x000fea000383ffff */
.L_x_30:
[----:B------:R-:W-:-:S07]  /*b130*/  MOV R2, UR49 ;  /* 0x0000003100027c02 */ /* 0x000fce0008000f00 */
.L_x_137:
[----:B-1----:R1:W2:Y:S02]  /*b140*/  SYNCS.PHASECHK.TRANS64.TRYWAIT P0, [R2+URZ+0x30], R5 ;  /* 0x00003005020075a7 */ /* 0x0022a400080011ff */
[----:B--2---:R-:W-:Y:S05]  /*b150*/  @!P0 NANOSLEEP.SYNCS 0x989680 ;  /* 0x009896800000895d */ /* 0x004fea0003900000 */
[----:B------:R-:W2:Y:S02]  /*b160*/  @!P0 SYNCS.PHASECHK.TRANS64 P0, [R2+URZ+0x30], R5 ;  /* 0x00003005020085a7 */ /* 0x000ea400080010ff */
[----:B--2---:R-:W-:Y:S05]  /*b170*/  @!P0 BRA `(.L_x_137) ;  /* 0xfffffffc00f08947 */ /* 0x004fea000383ffff */
[----:B------:R-:W-:Y:S05]  /*b180*/  BRA `(.L_x_29) ;  /* 0xffffff6800c47947 */ /* 0x000fea000383ffff */
.L_x_36:
[----:B-1----:R1:W2:Y:S02]  /*b190*/  SYNCS.PHASECHK.TRANS64.TRYWAIT P0, [R2+URZ+0xb0], R3 ;  /* 0x0000b003020075a7 */ /* 0x0022a400080011ff */
[----:B--2---:R-:W-:Y:S05]  /*b1a0*/  @!P0 NANOSLEEP.SYNCS 0x989680 ;  /* 0x009896800000895d */ /* 0x004fea0003900000 */
[----:B------:R-:W2:Y:S02]  /*b1b0*/  @!P0 SYNCS.PHASECHK.TRANS64 P0, [R2+URZ+0xb0], R3 ;  /* 0x0000b003020085a7 */ /* 0x000ea400080010ff */
[----:B--2---:R-:W-:Y:S05]  /*b1c0*/  @!P0 BRA `(.L_x_36) ;  /* 0xfffffffc00f08947 */ /* 0x004fea000383ffff */
[----:B------:R-:W-:Y:S05]  /*b1d0*/  BRA `(.L_x_138) ;  /* 0xffffff6c00b07947 */ /* 0x000fea000383ffff */
.L_x_40:
[----:B----4-:R-:W-:-:S07]  /*b1e0*/  MOV R0, UR5 ;  /* 0x0000000500007c02 */ /* 0x010fce0008000f00 */
.L_x_139:
[----:B-1----:R1:W2:Y:S02]  /*b1f0*/  SYNCS.PHASECHK.TRANS64.TRYWAIT P0, [R0+URZ], R3 ;  /* 0x00000003000075a7 */ /* 0x0022a400080011ff */
[----:B--2---:R-:W-:Y:S05]  /*b200*/  @!P0 NANOSLEEP.SYNCS 0x989680 ;  /* 0x009896800000895d */ /* 0x004fea0003900000 */
[----:B------:R-:W2:Y:S02]  /*b210*/  @!P0 SYNCS.PHASECHK.TRANS64 P0, [R0+URZ], R3 ;  /* 0x00000003000085a7 */ /* 0x000ea400080010ff */
[----:B--2---:R-:W-:Y:S05]  /*b220*/  @!P0 BRA `(.L_x_139) ;  /* 0xfffffffc00f08947 */ /* 0x004fea000383ffff */
[----:B------:R-:W-:Y:S05]  /*b230*/  BRA `(.L_x_140) ;  /* 0xffffff7400207947 */ /* 0x000fea000383ffff */
.L_x_41:
[----:B----4-:R-:W-:-:S07]  /*b240*/  MOV R0, UR5 ;  /* 0x0000000500007c02 */ /* 0x010fce0008000f00 */
.L_x_141:
[----:B-1----:R1:W2:Y:S02]  /*b250*/  SYNCS.PHASECHK.TRANS64.TRYWAIT P0, [R0+URZ], R3 ;  /* 0x00000003000075a7 */ /* 0x0022a400080011ff */
[----:B--2---:R-:W-:Y:S05]  /*b260*/  @!P0 NANOSLEEP.SYNCS 0x989680 ;  /* 0x009896800000895d */ /* 0x004fea0003900000 */
[----:B------:R-:W2:Y:S02]  /*b270*/  @!P0 SYNCS.PHASECHK.TRANS64 P0, [R0+URZ], R3 ;  /* 0x00000003000085a7 */ /* 0x000ea400080010ff */
[----:B--2---:R-:W-:Y:S05]  /*b280*/  @!P0 BRA `(.L_x_141) ;  /* 0xfffffffc00f08947 */ /* 0x004fea000383ffff */
[----:B------:R-:W-:Y:S05]  /*b290*/  BRA `(.L_x_142) ;  /* 0xffffff74002c7947 */ /* 0x000fea000383ffff */
.L_x_42:
[----:B----4-:R-:W-:-:S07]  /*b2a0*/  MOV R0, UR5 ;  /* 0x0000000500007c02 */ /* 0x010fce0008000f00 */
.L_x_143:
[----:B-1----:R1:W2:Y:S02]  /*b2b0*/  SYNCS.PHASECHK.TRANS64.TRYWAIT P0, [R0+URZ], R3 ;  /* 0x00000003000075a7 */ /* 0x0022a400080011ff */
[----:B--2---:R-:W-:Y:S05]  /*b2c0*/  @!P0 NANOSLEEP.SYNCS 0x989680 ;  /* 0x009896800000895d */ /* 0x004fea0003900000 */
[----:B------:R-:W2:Y:S02]  /*b2d0*/  @!P0 SYNCS.PHASECHK.TRANS64 P0, [R0+URZ], R3 ;  /* 0x00000003000085a7 */ /* 0x000ea400080010ff */
[----:B--2---:R-:W-:Y:S05]  /*b2e0*/  @!P0 BRA `(.L_x_143) ;  /* 0xfffffffc00f08947 */ /* 0x004fea000383ffff */
[----:B------:R-:W-:Y:S05]  /*b2f0*/  BRA `(.L_x_144) ;  /* 0xffffff7400387947 */ /* 0x000fea000383ffff */
.L_x_43:
[----:B----4-:R-:W-:-:S07]  /*b300*/  MOV R0, UR5 ;  /* 0x0000000500007c02 */ /* 0x010fce0008000f00 */
.L_x_145:
[----:B-1----:R1:W2:Y:S02]  /*b310*/  SYNCS.PHASECHK.TRANS64.TRYWAIT P0, [R0+URZ], R3 ;  /* 0x00000003000075a7 */ /* 0x0022a400080011ff */
[----:B--2---:R-:W-:Y:S05]  /*b320*/  @!P0 NANOSLEEP.SYNCS 0x989680 ;  /* 0x009896800000895d */ /* 0x004fea0003900000 */
[----:B------:R-:W2:Y:S02]  /*b330*/  @!P0 SYNCS.PHASECHK.TRANS64 P0, [R0+URZ], R3 ;  /* 0x00000003000085a7 */ /* 0x000ea400080010ff */
[----:B--2---:R-:W-:Y:S05]  /*b340*/  @!P0 BRA `(.L_x_145) ;  /* 0xfffffffc00f08947 */ /* 0x004fea000383ffff */
[----:B------:R-:W-:Y:S05]  /*b350*/  BRA `(.L_x_146) ;  /* 0xffffff7400447947 */ /* 0x000fea000383ffff */
.L_x_44:
[----:B----4-:R-:W-:-:S07]  /*b360*/  MOV R0, UR5 ;  /* 0x0000000500007c02 */ /* 0x010fce0008000f00 */
.L_x_147:
[----:B-1----:R1:W2:Y:S02]  /*b370*/  SYNCS.PHASECHK.TRANS64.TRYWAIT P0, [R0+URZ], R3 ;  /* 0x00000003000075a7 */ /* 0x0022a400080011ff */
[----:B--2---:R-:W-:Y:S05]  /*b380*/  @!P0 NANOSLEEP.SYNCS 0x989680 ;  /* 0x009896800000895d */ /* 0x004fea0003900000 */
[----:B------:R-:W2:Y:S02]  /*b390*/  @!P0 SYNCS.PHASECHK.TRANS64 P0, [R0+URZ], R3 ;  /* 0x00000003000085a7 */ /* 0x000ea400080010ff */
[----:B--2---:R-:W-:Y:S05]  /*b3a0*/  @!P0 BRA `(.L_x_147) ;  /* 0xfffffffc00f08947 */ /* 0x004fea000383ffff */
[----:B------:R-:W-:Y:S05]  /*b3b0*/  BRA `(.L_x_148) ;  /* 0xffffff7400507947 */ /* 0x000fea000383ffff */
.L_x_47:
[----:B-1----:R1:W2:Y:S02]  /*b3c0*/  SYNCS.PHASECHK.TRANS64.TRYWAIT P0, [R0+URZ+0xf0], R5 ;  /* 0x0000f005000075a7 */ /* 0x0022a400080011ff */
[----:B--2---:R-:W-:Y:S05]  /*b3d0*/  @!P0 NANOSLEEP.SYNCS 0x989680 ;  /* 0x009896800000895d */ /* 0x004fea0003900000 */
[----:B------:R-:W2:Y:S02]  /*b3e0*/  @!P0 SYNCS.PHASECHK.TRANS64 P0, [R0+URZ+0xf0], R5 ;  /* 0x0000f005000085a7 */ /* 0x000ea400080010ff */
[----:B--2---:R-:W-:Y:S05]  /*b3f0*/  @!P0 BRA `(.L_x_47) ;  /* 0xfffffffc00f08947 */ /* 0x004fea000383ffff */
[----:B------:R-:W-:Y:S05]  /*b400*/  BRA `(.L_x_149) ;  /* 0xffffff7400ac7947 */ /* 0x000fea000383ffff */
.L_x_48:
[----:B------:R-:W-:-:S07]  /*b410*/  MOV R0, UR5 ;  /* 0x0000000500007c02 */ /* 0x000fce0008000f00 */
.L_x_150:
[----:B-1----:R1:W2:Y:S02]  /*b420*/  SYNCS.PHASECHK.TRANS64.TRYWAIT P0, [R0+URZ+0xc0], R5 ;  /* 0x0000c005000075a7 */ /* 0x0022a400080011ff */
[----:B--2---:R-:W-:Y:S05]  /*b430*/  @!P0 NANOSLEEP.SYNCS 0x989680 ;  /* 0x009896800000895d */ /* 0x004fea0003900000 */
[----:B------:R-:W2:Y:S02]  /*b440*/  @!P0 SYNCS.PHASECHK.TRANS64 P0, [R0+URZ+0xc0], R5 ;  /* 0x0000c005000085a7 */ /* 0x000ea400080010ff */
[----:B--2---:R-:W-:Y:S05]  /*b450*/  @!P0 BRA `(.L_x_150) ;  /* 0xfffffffc00f08947 */ /* 0x004fea000383ffff */
[----:B------:R-:W-:Y:S05]  /*b460*/  BRA `(.L_x_151) ;  /* 0xffffff7400bc7947 */ /* 0x000fea000383ffff */
.L_x_49:
[----:B-1----:R1:W2:Y:S02]  /*b470*/  SYNCS.PHASECHK.TRANS64.TRYWAIT P1, [R0+URZ+0xb0], R5 ;  /* 0x0000b005000075a7 */ /* 0x0022a400080211ff */
[----:B--2---:R-:W-:Y:S05]  /*b480*/  @!P1 NANOSLEEP.SYNCS 0x989680 ;  /* 0x009896800000995d */ /* 0x004fea0003900000 */
[----:B------:R-:W2:Y:S02]  /*b490*/  @!P1 SYNCS.PHASECHK.TRANS64 P1, [R0+URZ+0xb0], R5 ;  /* 0x0000b005000095a7 */ /* 0x000ea400080210ff */
[----:B--2---:R-:W-:Y:S05]  /*b4a0*/  @!P1 BRA `(.L_x_49) ;  /* 0xfffffffc00f09947 */ /* 0x004fea000383ffff */
[----:B------:R-:W-:Y:S05]  /*b4b0*/  BRA `(.L_x_152) ;  /* 0xffffff7400ec7947 */ /* 0x000fea000383ffff */
.L_x_52:
[----:B------:R-:W-:-:S07]  /*b4c0*/  MOV R0, UR5 ;  /* 0x0000000500007c02 */ /* 0x000fce0008000f00 */
.L_x_153:
[----:B-1----:R1:W2:Y:S02]  /*b4d0*/  SYNCS.PHASECHK.TRANS64.TRYWAIT P0, [R0+URZ+0xc0], R3 ;  /* 0x0000c003000075a7 */ /* 0x0022a400080011ff */
[----:B--2---:R-:W-:Y:S05]  /*b4e0*/  @!P0 NANOSLEEP.SYNCS 0x989680 ;  /* 0x009896800000895d */ /* 0x004fea0003900000 */
[----:B------:R-:W2:Y:S02]  /*b4f0*/  @!P0 SYNCS.PHASECHK.TRANS64 P0, [R0+URZ+0xc0], R3 ;  /* 0x0000c003000085a7 */ /* 0x000ea400080010ff */
[----:B--2---:R-:W-:Y:S05]  /*b500*/  @!P0 BRA `(.L_x_153) ;  /* 0xfffffffc00f08947 */ /* 0x004fea000383ffff */
[----:B------:R-:W-:Y:S05]  /*b510*/  BRA `(.L_x_51) ;  /* 0xffffff7800407947 */ /* 0x000fea000383ffff */
.L_x_59:
[----:B-1----:R1:W2:Y:S02]  /*b520*/  SYNCS.PHASECHK.TRANS64.TRYWAIT P1, [R0+URZ+0xb0], R5 ;  /* 0x0000b005000075a7 */ /* 0x0022a400080211ff */
[----:B--2---:R-:W-:Y:S05]  /*b530*/  @!P1 NANOSLEEP.SYNCS 0x989680 ;  /* 0x009896800000995d */ /* 0x004fea0003900000 */
[----:B------:R-:W2:Y:S02]  /*b540*/  @!P1 SYNCS.PHASECHK.TRANS64 P1, [R0+URZ+0xb0], R5 ;  /* 0x0000b005000095a7 */ /* 0x000ea400080210ff */
[----:B--2---:R-:W-:Y:S05]  /*b550*/  @!P1 BRA `(.L_x_59) ;  /* 0xfffffffc00f09947 */ /* 0x004fea000383ffff */
[----:B------:R-:W-:Y:S05]  /*b560*/  BRA `(.L_x_154) ;  /* 0xffffff7c00a07947 */ /* 0x000fea000383ffff */
.L_x_60:
[----:B------:R-:W-:-:S07]  /*b570*/  MOV R3, UR8 ;  /* 0x0000000800037c02 */ /* 0x000fce0008000f00 */
.L_x_155:
[----:B-1----:R1:W2:Y:S02]  /*b580*/  SYNCS.PHASECHK.TRANS64.TRYWAIT P0, [R3+URZ+0xe0], R0 ;  /* 0x0000e000030075a7 */ /* 0x0022a400080011ff */
[----:B--2---:R-:W-:Y:S05]  /*b590*/  @!P0 NANOSLEEP.SYNCS 0x989680 ;  /* 0x009896800000895d */ /* 0x004fea0003900000 */
[----:B------:R-:W2:Y:S02]  /*b5a0*/  @!P0 SYNCS.PHASECHK.TRANS64 P0, [R3+URZ+0xe0], R0 ;  /* 0x0000e000030085a7 */ /* 0x000ea400080010ff */
[----:B--2---:R-:W-:Y:S05]  /*b5b0*/  @!P0 BRA `(.L_x_155) ;  /* 0xfffffffc00f08947 */ /* 0x004fea000383ffff */
[----:B------:R-:W-:Y:S05]  /*b5c0*/  BRA `(.L_x_156) ;  /* 0xffffff7c00d87947 */ /* 0x000fea000383ffff */
.L_x_63:
[----:B------:R-:W-:Y:S07]  /*b5d0*/  MOV R0, UR7 ;  /* 0x0000000700007c02 */ /* 0x000fee0008000f00 */
.L_x_157:
[----:B-1----:R1:W2:Y:S02]  /*b5e0*/  SYNCS.PHASECHK.TRANS64.TRYWAIT P0, [R0+URZ], R3 ;  /* 0x00000003000075a7 */ /* 0x0022a400080011ff */
[----:B--2---:R-:W-:Y:S05]  /*b5f0*/  @!P0 NANOSLEEP.SYNCS 0x989680 ;  /* 0x009896800000895d */ /* 0x004fea0003900000 */
[----:B------:R-:W2:Y:S02]  /*b600*/  @!P0 SYNCS.PHASECHK.TRANS64 P0, [R0+URZ], R3 ;  /* 0x00000003000085a7 */ /* 0x000ea400080010ff */
[----:B--2---:R-:W-:Y:S05]  /*b610*/  @!P0 BRA `(.L_x_157) ;  /* 0xfffffffc00f08947 */ /* 0x004fea000383ffff */
[----:B------:R-:W-:Y:S05]  /*b620*/  BRA `(.L_x_62) ;  /* 0xffffff7c00f47947 */ /* 0x000fea000383ffff */
.L_x_66:
[----:B------:R-:W-:-:S07]  /*b630*/  MOV R0, UR5 ;  /* 0x0000000500007c02 */ /* 0x000fce0008000f00 */
.L_x_158:
[----:B--2---:R2:W3:Y:S02]  /*b640*/  SYNCS.PHASECHK.TRANS64.TRYWAIT P0, [R0+URZ], R3 ;  /* 0x00000003000075a7 */ /* 0x0044e400080011ff */
[----:B---3--:R-:W-:Y:S05]  /*b650*/  @!P0 NANOSLEEP.SYNCS 0x989680 ;  /* 0x009896800000895d */ /* 0x008fea0003900000 */
[----:B------:R-:W3:Y:S02]  /*b660*/  @!P0 SYNCS.PHASECHK.TRANS64 P0, [R0+URZ], R3 ;  /* 0x00000003000085a7 */ /* 0x000ee400080010ff */
[----:B---3--:R-:W-:Y:S05]  /*b670*/  @!P0 BRA `(.L_x_158) ;  /* 0xfffffffc00f08947 */ /* 0x008fea000383ffff */
[----:B------:R-:W-:Y:S05]  /*b680*/  BRA `(.L_x_159) ;  /* 0xffffff8000a87947 */ /* 0x000fea000383ffff */
.L_x_67:
[----:B------:R-:W-:-:S07]  /*b690*/  MOV R0, UR7 ;  /* 0x0000000700007c02 */ /* 0x000fce0008000f00 */
.L_x_160:
[----:B--2---:R2:W3:Y:S02]  /*b6a0*/  SYNCS.PHASECHK.TRANS64.TRYWAIT P0, [R0+URZ], R3 ;  /* 0x00000003000075a7 */ /* 0x0044e400080011ff */
[----:B---3--:R-:W-:Y:S05]  /*b6b0*/  @!P0 NANOSLEEP.SYNCS 0x989680 ;  /* 0x009896800000895d */ /* 0x008fea0003900000 */
[----:B------:R-:W3:Y:S02]  /*b6c0*/  @!P0 SYNCS.PHASECHK.TRANS64 P0, [R0+URZ], R3 ;  /* 0x00000003000085a7 */ /* 0x000ee400080010ff */
[----:B---3--:R-:W-:Y:S05]  /*b6d0*/  @!P0 BRA `(.L_x_160) ;  /* 0xfffffffc00f08947 */ /* 0x008fea000383ffff */
[----:B------:R-:W-:Y:S05]  /*b6e0*/  BRA `(.L_x_161) ;  /* 0xffffff8000b47947 */ /* 0x000fea000383ffff */
.L_x_72:
[----:B--2---:R2:W3:Y:S02]  /*b6f0*/  SYNCS.PHASECHK.TRANS64.TRYWAIT P0, [R0+URZ+0xb0], R3 ;  /* 0x0000b003000075a7 */ /* 0x0044e400080011ff */
[----:B---3--:R-:W-:Y:S05]  /*b700*/  @!P0 NANOSLEEP.SYNCS 0x989680 ;  /* 0x009896800000895d */ /* 0x008fea0003900000 */
[----:B------:R-:W3:Y:S02]  /*b710*/  @!P0 SYNCS.PHASECHK.TRANS64 P0, [R0+URZ+0xb0], R3 ;  /* 0x0000b003000085a7 */ /* 0x000ee400080010ff */
[----:B---3--:R-:W-:Y:S05]  /*b720*/  @!P0 BRA `(.L_x_72) ;  /* 0xfffffffc00f08947 */ /* 0x008fea000383ffff */
[----:B------:R-:W-:Y:S05]  /*b730*/  BRA `(.L_x_162) ;  /* 0xffffff8400c07947 */ /* 0x000fea000383ffff */
.L_x_75:
[----:B------:R-:W-:Y:S07]  /*b740*/  MOV R0, UR7 ;  /* 0x0000000700007c02 */ /* 0x000fee0008000f00 */
.L_x_163:
[----:B--2---:R2:W3:Y:S02]  /*b750*/  SYNCS.PHASECHK.TRANS64.TRYWAIT P0, [R0+URZ+0xa8], R3 ;  /* 0x0000a803000075a7 */ /* 0x0044e400080011ff */
[----:B---3--:R-:W-:Y:S05]  /*b760*/  @!P0 NANOSLEEP.SYNCS 0x989680 ;  /* 0x009896800000895d */ /* 0x008fea0003900000 */
[----:B------:R-:W3:Y:S02]  /*b770*/  @!P0 SYNCS.PHASECHK.TRANS64 P0, [R0+URZ+0xa8], R3 ;  /* 0x0000a803000085a7 */ /* 0x000ee400080010ff */
[----:B---3--:R-:W-:Y:S05]  /*b780*/  @!P0 BRA `(.L_x_163) ;  /* 0xfffffffc00f08947 */ /* 0x008fea000383ffff */
[----:B------:R-:W-:Y:S05]  /*b790*/  BRA `(.L_x_74) ;  /* 0xffffff8800a07947 */ /* 0x000fea000383ffff */
.L_x_78:
[----:B------:R-:W-:Y:S07]  /*b7a0*/  MOV R3, UR7 ;  /* 0x0000000700037c02 */ /* 0x000fee0008000f00 */
.L_x_164:
[----:B-1----:R1:W2:Y:S02]  /*b7b0*/  SYNCS.PHASECHK.TRANS64.TRYWAIT P0, [R3+URZ+0x80], R12 ;  /* 0x0000800c030075a7 */ /* 0x0022a400080011ff */
[----:B--2---:R-:W-:Y:S05]  /*b7c0*/  @!P0 NANOSLEEP.SYNCS 0x989680 ;  /* 0x009896800000895d */ /* 0x004fea0003900000 */
[----:B------:R-:W2:Y:S02]  /*b7d0*/  @!P0 SYNCS.PHASECHK.TRANS64 P0, [R3+URZ+0x80], R12 ;  /* 0x0000800c030085a7 */ /* 0x000ea400080010ff */
[----:B--2---:R-:W-:Y:S05]  /*b7e0*/  @!P0 BRA `(.L_x_164) ;  /* 0xfffffffc00f08947 */ /* 0x004fea000383ffff */
[----:B------:R-:W-:Y:S05]  /*b7f0*/  BRA `(.L_x_165) ;  /* 0xffffff8c00187947 */ /* 0x000fea000383ffff */
.L_x_79:
[----:B-1----:R-:W-:Y:S07]  /*b800*/  MOV R3, UR7 ;  /* 0x0000000700037c02 */ /* 0x002fee0008000f00 */
.L_x_166:
[----:B-1----:R1:W2:Y:S02]  /*b810*/  SYNCS.PHASECHK.TRANS64.TRYWAIT P0, [R3+URZ+0x88], R12 ;  /* 0x0000880c030075a7 */ /* 0x0022a400080011ff */
[----:B--2---:R-:W-:Y:S05]  /*b820*/  @!P0 NANOSLEEP.SYNCS 0x989680 ;  /* 0x009896800000895d */ /* 0x004fea0003900000 */
[----:B------:R-:W2:Y:S02]  /*b830*/  @!P0 SYNCS.PHASECHK.TRANS64 P0, [R3+URZ+0x88], R12 ;  /* 0x0000880c030085a7 */ /* 0x000ea400080010ff */
[----:B--2---:R-:W-:Y:S05]  /*b840*/  @!P0 BRA `(.L_x_166) ;  /* 0xfffffffc00f08947 */ /* 0x004fea000383ffff */
[----:B------:R-:W-:Y:S05]  /*b850*/  BRA `(.L_x_167) ;  /* 0xffffff8c00587947 */ /* 0x000fea000383ffff */
.L_x_80:
[----:B-1----:R-:W-:Y:S07]  /*b860*/  MOV R3, UR7 ;  /* 0x0000000700037c02 */ /* 0x002fee0008000f00 */
.L_x_168:
[----:B-1----:R1:W2:Y:S02]  /*b870*/  SYNCS.PHASECHK.TRANS64.TRYWAIT P0, [R3+URZ+0x90], R12 ;  /* 0x0000900c030075a7 */ /* 0x0022a400080011ff */
[----:B--2---:R-:W-:Y:S05]  /*b880*/  @!P0 NANOSLEEP.SYNCS 0x989680 ;  /* 0x009896800000895d */ /* 0x004fea0003900000 */
[----:B------:R-:W2:Y:S02]  /*b890*/  @!P0 SYNCS.PHASECHK.TRANS64 P0, [R3+URZ+0x90], R12 ;  /* 0x0000900c030085a7 */ /* 0x000ea400080010ff */
[----:B--2---:R-:W-:Y:S05]  /*b8a0*/  @!P0 BRA `(.L_x_168) ;  /* 0xfffffffc00f08947 */ /* 0x004fea000383ffff */
[----:B------:R-:W-:Y:S05]  /*b8b0*/  BRA `(.L_x_169) ;  /* 0xffffff8c00a07947 */ /* 0x000fea000383ffff */
.L_x_81:
[----:B------:R-:W-:Y:S07]  /*b8c0*/  MOV R3, UR7 ;  /* 0x0000000700037c02 */ /* 0x000fee0008000f00 */
.L_x_170:
[----:B-1----:R1:W2:Y:S02]  /*b8d0*/  SYNCS.PHASECHK.TRANS64.TRYWAIT P0, [R3+URZ+0x98], R12 ;  /* 0x0000980c030075a7 */ /* 0x0022a400080011ff */
[----:B--2---:R-:W-:Y:S05]  /*b8e0*/  @!P0 NANOSLEEP.SYNCS 0x989680 ;  /* 0x009896800000895d */ /* 0x004fea0003900000 */
[----:B------:R-:W2:Y:S02]  /*b8f0*/  @!P0 SYNCS.PHASECHK.TRANS64 P0, [R3+URZ+0x98], R12 ;  /* 0x0000980c030085a7 */ /* 0x000ea400080010ff */
[----:B--2---:R-:W-:Y:S05]  /*b900*/  @!P0 BRA `(.L_x_170) ;  /* 0xfffffffc00f08947 */ /* 0x004fea000383ffff */
[----:B------:R-:W-:Y:S05]  /*b910*/  BRA `(.L_x_171) ;  /* 0xffffff9000287947 */ /* 0x000fea000383ffff */
.L_x_83:
[----:B------:R-:W-:-:S07]  /*b920*/  MOV R0, UR7 ;  /* 0x0000000700007c02 */ /* 0x000fce0008000f00 */
.L_x_172:
[----:B-1----:R1:W3:Y:S02]  /*b930*/  SYNCS.PHASECHK.TRANS64.TRYWAIT P0, [R0+URZ+0x80], R3 ;  /* 0x00008003000075a7 */ /* 0x0022e400080011ff */
[----:B---3--:R-:W-:Y:S05]  /*b940*/  @!P0 NANOSLEEP.SYNCS 0x989680 ;  /* 0x009896800000895d */ /* 0x008fea0003900000 */
[----:B------:R-:W3:Y:S02]  /*b950*/  @!P0 SYNCS.PHASECHK.TRANS64 P0, [R0+URZ+0x80], R3 ;  /* 0x00008003000085a7 */ /* 0x000ee400080010ff */
[----:B---3--:R-:W-:Y:S05]  /*b960*/  @!P0 BRA `(.L_x_172) ;  /* 0xfffffffc00f08947 */ /* 0x008fea000383ffff */
[----:B------:R-:W-:Y:S05]  /*b970*/  BRA `(.L_x_173) ;  /* 0xffffff9000987947 */ /* 0x000fea000383ffff */
.L_x_84:
[----:B-1----:R-:W-:-:S07]  /*b980*/  MOV R0, UR7 ;  /* 0x0000000700007c02 */ /* 0x002fce0008000f00 */
.L_x_174:
[----:B-1----:R1:W3:Y:S02]  /*b990*/  SYNCS.PHASECHK.TRANS64.TRYWAIT P0, [R0+URZ+0x88], R3 ;  /* 0x00008803000075a7 */ /* 0x0022e400080011ff */
[----:B---3--:R-:W-:Y:S05]  /*b9a0*/  @!P0 NANOSLEEP.SYNCS 0x989680 ;  /* 0x009896800000895d */ /* 0x008fea0003900000 */
[----:B------:R-:W3:Y:S02]  /*b9b0*/  @!P0 SYNCS.PHASECHK.TRANS64 P0, [R0+URZ+0x88], R3 ;  /* 0x00008803000085a7 */ /* 0x000ee400080010ff */
[----:B---3--:R-:W-:Y:S05]  /*b9c0*/  @!P0 BRA `(.L_x_174) ;  /* 0xfffffffc00f08947 */ /* 0x008fea000383ffff */
[----:B------:R-:W-:Y:S05]  /*b9d0*/  BRA `(.L_x_175) ;  /* 0xffffff9000887947 */ /* 0x000fea000383ffff */
.L_x_85:
[----:B-1----:R-:W-:-:S07]  /*b9e0*/  MOV R0, UR7 ;  /* 0x0000000700007c02 */ /* 0x002fce0008000f00 */
.L_x_176:
[----:B-1----:R1:W3:Y:S02]  /*b9f0*/  SYNCS.PHASECHK.TRANS64.TRYWAIT P0, [R0+URZ+0x90], R3 ;  /* 0x00009003000075a7 */ /* 0x0022e400080011ff */
[----:B---3--:R-:W-:Y:S05]  /*ba00*/  @!P0 NANOSLEEP.SYNCS 0x989680 ;  /* 0x009896800000895d */ /* 0x008fea0003900000 */
[----:B------:R-:W3:Y:S02]  /*ba10*/  @!P0 SYNCS.PHASECHK.TRANS64 P0, [R0+URZ+0x90], R3 ;  /* 0x00009003000085a7 */ /* 0x000ee400080010ff */
[----:B---3--:R-:W-:Y:S05]  /*ba20*/  @!P0 BRA `(.L_x_176) ;  /* 0xfffffffc00f08947 */ /* 0x008fea000383ffff */
[----:B------:R-:W-:Y:S05]  /*ba30*/  BRA `(.L_x_177) ;  /* 0xffffff9000787947 */ /* 0x000fea000383ffff */
.L_x_87:
[----:B--2---:R2:W4:Y:S02]  /*ba40*/  SYNCS.PHASECHK.TRANS64.TRYWAIT P0, [R0+URZ+0xb0], R3 ;  /* 0x0000b003000075a7 */ /* 0x00452400080011ff */
[----:B----4-:R-:W-:Y:S05]  /*ba50*/  @!P0 NANOSLEEP.SYNCS 0x989680 ;  /* 0x009896800000895d */ /* 0x010fea0003900000 */
[----:B------:R-:W4:Y:S02]  /*ba60*/  @!P0 SYNCS.PHASECHK.TRANS64 P0, [R0+URZ+0xb0], R3 ;  /* 0x0000b003000085a7 */ /* 0x000f2400080010ff */
[----:B----4-:R-:W-:Y:S05]  /*ba70*/  @!P0 BRA `(.L_x_87) ;  /* 0xfffffffc00f08947 */ /* 0x010fea000383ffff */
[----:B------:R-:W-:Y:S05]  /*ba80*/  BRA `(.L_x_178) ;  /* 0xffffff94004c7947 */ /* 0x000fea000383ffff */
.L_x_98:
[----:B-1----:R-:W-:Y:S04]  /*ba90*/  MOV R2, UR36 ;  /* 0x0000002400027c02 */ /* 0x002fe80008000f00 */
[----:B------:R1:W3:Y:S03]  /*baa0*/  SYNCS.PHASECHK.TRANS64.TRYWAIT P1, [R2+URZ+0x60], R3 ;  /* 0x00006003020075a7 */ /* 0x0002e600080211ff */
[----:B---3--:R-:W-:Y:S05]  /*bab0*/  @!P1 NANOSLEEP.SYNCS 0x989680 ;  /* 0x009896800000995d */ /* 0x008fea0003900000 */
[----:B------:R-:W3:Y:S02]  /*bac0*/  @!P1 SYNCS.PHASECHK.TRANS64 P1, [R2+URZ+0x60], R3 ;  /* 0x00006003020095a7 */ /* 0x000ee400080210ff */
[----:B---3--:R-:W-:Y:S05]  /*bad0*/  @!P1 BRA `(.L_x_98) ;  /* 0xfffffffc00ec9947 */ /* 0x008fea000383ffff */
[----:B------:R-:W-:Y:S05]  /*bae0*/  BRA `(.L_x_97) ;  /* 0xffffffa000cc7947 */ /* 0x000fea000383ffff */
.L_x_100:
[----:B-1----:R1:W4:Y:S02]  /*baf0*/  SYNCS.PHASECHK.TRANS64.TRYWAIT P0, [R87+URZ+0xd0], R0 ;  /* 0x0000d000570075a7 */ /* 0x00232400080011ff */
[----:B----4-:R-:W-:Y:S05]  /*bb00*/  @!P0 NANOSLEEP.SYNCS 0x989680 ;  /* 0x009896800000895d */ /* 0x010fea0003900000 */
[----:B------:R-:W4:Y:S02]  /*bb10*/  @!P0 SYNCS.PHASECHK.TRANS64 P0, [R87+URZ+0xd0], R0 ;  /* 0x0000d000570085a7 */ /* 0x000f2400080010ff */
[----:B----4-:R-:W-:Y:S05]  /*bb20*/  @!P0 BRA `(.L_x_100) ;  /* 0xfffffffc00f08947 */ /* 0x010fea000383ffff */
[----:B------:R-:W-:Y:S05]  /*bb30*/  BRA `(.L_x_99) ;  /* 0xffffffa400047947 */ /* 0x000fea000383ffff */
.L_x_109:
[----:B--2---:R2:W4:Y:S02]  /*bb40*/  SYNCS.PHASECHK.TRANS64.TRYWAIT P0, [R3+URZ+0x60], R0 ;  /* 0x00006000030075a7 */ /* 0x00452400080011ff */
[----:B----4-:R-:W-:Y:S05]  /*bb50*/  @!P0 NANOSLEEP.SYNCS 0x989680 ;  /* 0x009896800000895d */ /* 0x010fea0003900000 */
[----:B------:R-:W4:Y:S02]  /*bb60*/  @!P0 SYNCS.PHASECHK.TRANS64 P0, [R3+URZ+0x60], R0 ;  /* 0x00006000030085a7 */ /* 0x000f2400080010ff */
[----:B----4-:R-:W-:Y:S05]  /*bb70*/  @!P0 BRA `(.L_x_109) ;  /* 0xfffffffc00f08947 */ /* 0x010fea000383ffff */
[----:B------:R-:W-:Y:S05]  /*bb80*/  BRA `(.L_x_108) ;  /* 0xffffffb400b07947 */ /* 0x000fea000383ffff */
.L_x_117:
[----:B-1----:R1:W4:Y:S02]  /*bb90*/  SYNCS.PHASECHK.TRANS64.TRYWAIT P0, [R0+URZ+0x60], R7 ;  /* 0x00006007000075a7 */ /* 0x00232400080011ff */
[----:B----4-:R-:W-:Y:S05]  /*bba0*/  @!P0 NANOSLEEP.SYNCS 0x989680 ;  /* 0x009896800000895d */ /* 0x010fea0003900000 */
[----:B------:R-:W4:Y:S02]  /*bbb0*/  @!P0 SYNCS.PHASECHK.TRANS64 P0, [R0+URZ+0x60], R7 ;  /* 0x00006007000085a7 */ /* 0x000f2400080010ff */
[----:B----4-:R-:W-:Y:S05]  /*bbc0*/  @!P0 BRA `(.L_x_117) ;  /* 0xfffffffc00f08947 */ /* 0x010fea000383ffff */
[----:B------:R-:W-:Y:S05]  /*bbd0*/  BRA `(.L_x_116) ;  /* 0xffffffc800a47947 */ /* 0x000fea000383ffff */
.L_x_125:
[----:B-1----:R1:W2:Y:S02]  /*bbe0*/  SYNCS.PHASECHK.TRANS64.TRYWAIT P0, [R3+URZ+0x60], R0 ;  /* 0x00006000030075a7 */ /* 0x0022a400080011ff */
[----:B--2---:R-:W-:Y:S05]  /*bbf0*/  @!P0 NANOSLEEP.SYNCS 0x989680 ;  /* 0x009896800000895d */ /* 0x004fea0003900000 */
[----:B------:R-:W2:Y:S02]  /*bc00*/  @!P0 SYNCS.PHASECHK.TRANS64 P0, [R3+URZ+0x60], R0 ;  /* 0x00006000030085a7 */ /* 0x000ea400080010ff */
[----:B--2---:R-:W-:Y:S05]  /*bc10*/  @!P0 BRA `(.L_x_125) ;  /* 0xfffffffc00f08947 */ /* 0x004fea000383ffff */
[----:B------:R-:W-:Y:S05]  /*bc20*/  BRA `(.L_x_124) ;  /* 0xffffffdc00987947 */ /* 0x000fea000383ffff */
        .weak           $__internal_0_$__cuda_sm10x_tcgen05_guardrail_trap_col_being_dealloced_not_returned_by_alloc
        .type           $__internal_0_$__cuda_sm10x_tcgen05_guardrail_trap_col_being_dealloced_not_returned_by_alloc,@function
        .size           $__internal_0_$__cuda_sm10x_tcgen05_guardrail_trap_col_being_dealloced_not_returned_by_alloc,($__internal_1_$__cuda_sm10x_tcgen05_guardrail_trap_phase_invalid_during_alloc - $__internal_0_$__cuda_sm10x_tcgen05_guardrail_trap_col_being_dealloced_not_returned_by_alloc)
$__internal_0_$__cuda_sm10x_tcgen05_guardrail_trap_col_being_dealloced_not_returned_by_alloc:
[----:B------:R-:W-:Y:S05]  /*bc30*/  BPT.TRAP 0x1 ;  /* 0x000000040000795c */ /* 0x000fea0000300000 */
[----:B------:R-:W-:-:S04]  /*bc40*/  HFMA2 R3, -RZ, RZ, 0, 0 ;  /* 0x00000000ff037431 */ /* 0x000fc800000001ff */
[----:B------:R-:W-:Y:S05]  /*bc50*/  RET.REL.NODEC R2 `(_ZN7cutlass13device_kernelINS_4gemm6kernel13GemmUniversalIN4cute5tupleIJiiiiEEENS1_10collective13CollectiveMmaINS1_35MainloopSm100TmaUmmaWarpSpecializedILi6ELi2ELi2ENS5_IJNS4_1CILi1EEESB_SB_EEEEENS5_IJNSA_ILi128EEENSA_ILi256EEENSA_ILi32EEEEEENS_10bfloat16_tENS5_IJSB_llEEESI_SJ_NS4_8TiledMMAINS4_8MMA_AtomIJNS4_20SM100_MMA_F16BF16_SSISI_SI_fLi128ELi256ELNS4_4UMMA5MajorE1ELSO_1ELNSN_7ScaleInE0ELSP_0EEEEEENS4_6LayoutISC_NS5_IJNSA_ILi0EEEST_ST_EEEEENS5_IJNS4_10UnderscoreESW_SW_EEEEENS4_13SM90_TMA_LOADENS4_14ComposedLayoutINS4_7SwizzleILi3ELi4ELi3EEENS4_18smem_ptr_flag_bitsILi16EEENSS_INS5_IJNSA_ILi64EEENSA_ILi8EEEEEENS5_IJSB_S15_EEEEEEEvNS4_8identityESZ_S1A_vS1B_EENS_8epilogue10collective18CollectiveEpilogueINS1D_23Sm100TmaWarpSpecializedILi4ELi2ELi64ELb1ELb0EEEJSH_NS5_IJNSS_ISE_SB_EENSS_IS15_SB_EEEEESI_NS5_IJlSB_lEEESI_S1L_NS1D_6fusion15FusionCallbacksIS1H_NS1M_17LinearCombinationISI_fSI_fLNS_15FloatRoundStyleE2EEESH_S1K_JEEENS4_5SM1004TMEM4LOAD26SM100_TMEM_LOAD_32dp32b64xESZ_NS10_IS12_S14_NSS_INS5_IJS16_S15_EEENS5_IJS15_SB_EEEEEEENS4_39AutoVectorizingCopyWithAssumedAlignmentILi128EEENS4_14SM90_TMA_STOREES1Z_S21_S21_EEEvvEEEEvNT_6ParamsE) ;  /* 0xffffff4002e87950 */ /* 0x000fea0003c3ffff */
        .weak           $__internal_1_$__cuda_sm10x_tcgen05_guardrail_trap_phase_invalid_during_alloc
        .type           $__internal_1_$__cuda_sm10x_tcgen05_guardrail_trap_phase_invalid_during_alloc,@function
        .size           $__internal_1_$__cuda_sm10x_tcgen05_guardrail_trap_phase_invalid_during_alloc,($__internal_2_$__cuda_sm10x_tcgen05_guardrail_trap_unallocated_columns_being_dealloced - $__internal_1_$__cuda_sm10x_tcgen05_guardrail_trap_phase_invalid_during_alloc)
$__internal_1_$__cuda_sm10x_tcgen05_guardrail_trap_phase_invalid_during_alloc:
[----:B------:R-:W-:Y:S05]  /*bc60*/  BPT.TRAP 0x1 ;  /* 0x000000040000795c */ /* 0x000fea0000300000 */
[----:B------:R-:W-:-:S04]  /*bc70*/  MOV R3, 0x0 ;  /* 0x0000000000037802 */ /* 0x000fc80000000f00 */
[----:B------:R-:W-:Y:S05]  /*bc80*/  RET.REL.NODEC R2 `(_ZN7cutlass13device_kernelINS_4gemm6kernel13GemmUniversalIN4cute5tupleIJiiiiEEENS1_10collective13CollectiveMmaINS1_35MainloopSm100TmaUmmaWarpSpecializedILi6ELi2ELi2ENS5_IJNS4_1CILi1EEESB_SB_EEEEENS5_IJNSA_ILi128EEENSA_ILi256EEENSA_ILi32EEEEEENS_10bfloat16_tENS5_IJSB_llEEESI_SJ_NS4_8TiledMMAINS4_8MMA_AtomIJNS4_20SM100_MMA_F16BF16_SSISI_SI_fLi128ELi256ELNS4_4UMMA5MajorE1ELSO_1ELNSN_7ScaleInE0ELSP_0EEEEEENS4_6LayoutISC_NS5_IJNSA_ILi0EEEST_ST_EEEEENS5_IJNS4_10UnderscoreESW_SW_EEEEENS4_13SM90_TMA_LOADENS4_14ComposedLayoutINS4_7SwizzleILi3ELi4ELi3EEENS4_18smem_ptr_flag_bitsILi16EEENSS_INS5_IJNSA_ILi64EEENSA_ILi8EEEEEENS5_IJSB_S15_EEEEEEEvNS4_8identityESZ_S1A_vS1B_EENS_8epilogue10collective18CollectiveEpilogueINS1D_23Sm100TmaWarpSpecializedILi4ELi2ELi64ELb1ELb0EEEJSH_NS5_IJNSS_ISE_SB_EENSS_IS15_SB_EEEEESI_NS5_IJlSB_lEEESI_S1L_NS1D_6fusion15FusionCallbacksIS1H_NS1M_17LinearCombinationISI_fSI_fLNS_15FloatRoundStyleE2EEESH_S1K_JEEENS4_5SM1004TMEM4LOAD26SM100_TMEM_LOAD_32dp32b64xESZ_NS10_IS12_S14_NSS_INS5_IJS16_S15_EEENS5_IJS15_SB_EEEEEEENS4_39AutoVectorizingCopyWithAssumedAlignmentILi128EEENS4_14SM90_TMA_STOREES1Z_S21_S21_EEEvvEEEEvNT_6ParamsE) ;  /* 0xffffff4002dc7950 */ /* 0x000fea0003c3ffff */
        .weak           $__internal_2_$__cuda_sm10x_tcgen05_guardrail_trap_unallocated_columns_being_dealloced
        .type           $__internal_2_$__cuda_sm10x_tcgen05_guardrail_trap_unallocated_columns_being_dealloced,@function
        .size           $__internal_2_$__cuda_sm10x_tcgen05_guardrail_trap_unallocated_columns_being_dealloced,(.L_x_180 - $__internal_2_$__cuda_sm10x_tcgen05_guardrail_trap_unallocated_columns_being_dealloced)
$__internal_2_$__cuda_sm10x_tcgen05_guardrail_trap_unallocated_columns_being_dealloced:
[----:B------:R-:W-:Y:S05]  /*bc90*/  BPT.TRAP 0x1 ;  /* 0x000000040000795c */ /* 0x000fea0000300000 */
[----:B------:R-:W-:-:S04]  /*bca0*/  HFMA2 R3, -RZ, RZ, 0, 0 ;  /* 0x00000000ff037431 */ /* 0x000fc800000001ff */
[----:B------:R-:W-:Y:S05]  /*bcb0*/  RET.REL.NODEC R2 `(_ZN7cutlass13device_kernelINS_4gemm6kernel13GemmUniversalIN4cute5tupleIJiiiiEEENS1_10collective13CollectiveMmaINS1_35MainloopSm100TmaUmmaWarpSpecializedILi6ELi2ELi2ENS5_IJNS4_1CILi1EEESB_SB_EEEEENS5_IJNSA_ILi128EEENSA_ILi256EEENSA_ILi32EEEEEENS_10bfloat16_tENS5_IJSB_llEEESI_SJ_NS4_8TiledMMAINS4_8MMA_AtomIJNS4_20SM100_MMA_F16BF16_SSISI_SI_fLi128ELi256ELNS4_4UMMA5MajorE1ELSO_1ELNSN_7ScaleInE0ELSP_0EEEEEENS4_6LayoutISC_NS5_IJNSA_ILi0EEEST_ST_EEEEENS5_IJNS4_10UnderscoreESW_SW_EEEEENS4_13SM90_TMA_LOADENS4_14ComposedLayoutINS4_7SwizzleILi3ELi4ELi3EEENS4_18smem_ptr_flag_bitsILi16EEENSS_INS5_IJNSA_ILi64EEENSA_ILi8EEEEEENS5_IJSB_S15_EEEEEEEvNS4_8identityESZ_S1A_vS1B_EENS_8epilogue10collective18CollectiveEpilogueINS1D_23Sm100TmaWarpSpecializedILi4ELi2ELi64ELb1ELb0EEEJSH_NS5_IJNSS_ISE_SB_EENSS_IS15_SB_EEEEESI_NS5_IJlSB_lEEESI_S1L_NS1D_6fusion15FusionCallbacksIS1H_NS1M_17LinearCombinationISI_fSI_fLNS_15FloatRoundStyleE2EEESH_S1K_JEEENS4_5SM1004TMEM4LOAD26SM100_TMEM_LOAD_32dp32b64xESZ_NS10_IS12_S14_NSS_INS5_IJS16_S15_EEENS5_IJS15_SB_EEEEEEENS4_39AutoVectorizingCopyWithAssumedAlignmentILi128EEENS4_14SM90_TMA_STOREES1Z_S21_S21_EEEvvEEEEvNT_6ParamsE) ;  /* 0xffffff4002d07950 */ /* 0x000fea0003c3ffff */
.L_x_179:
[----:B------:R-:W-:-:S00]  /*bcc0*/  BRA `(.L_x_179) ;  /* 0xfffffffc00fc7947 */ /* 0x000fc0000383ffff */
[----:B------:R-:W-:-:S00]  /*bcd0*/  NOP ;  /* 0x0000000000007918 */ /* 0x000fc00000000000 */
        /* <DEDUP_REMOVED lines=10> */
.L_x_180:


//--------------------- .nv.global.init           --------------------------
	.section	.nv.global.init,"aw",@progbits
.nv.global.init:
	.type		$str$27,@object
	.size		$str$27,($str$28 - $str$27)
$str$27:
        /*0000*/ 	.byte	0x28, 0x61, 0x64, 0x64, 0x72, 0x65, 0x73, 0x73, 0x20, 0x26, 0x20, 0x6d, 0x61, 0x73, 0x6b, 0x29
        /*0010*/ 	.byte	0x20, 0x3d, 0x3d, 0x20, 0x30, 0x00
	.type		$str$28,@object
	.size		$str$28,($str$26 - $str$28)
$str$28:
        /*0016*/ 	.byte	0x2f, 0x74, 0x6d, 0x70, 0x2f, 0x63, 0x75, 0x74, 0x6c, 0x61, 0x73, 0x73, 0x5f, 0x73, 0x77, 0x65
        /*0026*/ 	.byte	0x65, 0x70, 0x5f, 0x73, 0x72, 0x63, 0x2f, 0x69, 0x6e, 0x63, 0x6c, 0x75, 0x64, 0x65, 0x2f, 0x63
        /*0036*/ 	.byte	0x75, 0x74, 0x65, 0x2f, 0x70, 0x6f, 0x69, 0x6e, 0x74, 0x65, 0x72, 0x5f, 0x66, 0x6c, 0x61, 0x67
        /*0046*/ 	.byte	0x67, 0x65, 0x64, 0x2e, 0x68, 0x70, 0x70, 0x00
	.type		$str$26,@object
	.size		$str$26,($str$25 - $str$26)
$str$26:
        /*004e*/ 	.byte	0x2f, 0x74, 0x6d, 0x70, 0x2f, 0x63, 0x75, 0x74, 0x6c, 0x61, 0x73, 0x73, 0x5f, 0x73, 0x77, 0x65
        /*005e*/ 	.byte	0x65, 0x70, 0x5f, 0x73, 0x72, 0x63, 0x2f, 0x69, 0x6e, 0x63, 0x6c, 0x75, 0x64, 0x65, 0x2f, 0x63
        /*006e*/ 	.byte	0x75, 0x74, 0x65, 0x2f, 0x61, 0x74, 0x6f, 0x6d, 0x2f, 0x63, 0x6f, 0x70, 0x79, 0x5f, 0x74, 0x72
        /*007e*/ 	.byte	0x61, 0x69, 0x74, 0x73, 0x5f, 0x73, 0x6d, 0x31, 0x30, 0x30, 0x2e, 0x68, 0x70, 0x70, 0x00
	.type		$str$25,@object
	.size		$str$25,(__unnamed_1 - $str$25)
$str$25:
        /*008d*/ 	.byte	0x28, 0x28, 0x75, 0x69, 0x6e, 0x74, 0x33, 0x32, 0x5f, 0x74, 0x28, 0x74, 0x68, 0x72, 0x65, 0x61
        /*009d*/ 	.byte	0x64, 0x49, 0x64, 0x78, 0x2e, 0x78, 0x29, 0x20, 0x2f, 0x20, 0x33, 0x32, 0x29, 0x20, 0x25, 0x20
        /*00ad*/ 	.byte	0x34, 0x29, 0x20, 0x3d, 0x3d, 0x20, 0x28, 0x28, 0x28, 0x74, 0x6d, 0x65, 0x6d, 0x5f, 0x61, 0x64
        /*00bd*/ 	.byte	0x64, 0x72, 0x20, 0x3e, 0x3e, 0x20, 0x31, 0x36, 0x29, 0x20, 0x2f, 0x20, 0x33, 0x32, 0x29, 0x20
        /*00cd*/ 	.byte	0x25, 0x20, 0x34, 0x29, 0x00
	.type		__unnamed_1,@object
	.size		__unnamed_1,(__unnamed_2 - __unnamed_1)
__unnamed_1:
        /*00d2*/ 	.byte	0x61, 0x75, 0x74, 0x6f, 0x20, 0x63, 0x75, 0x74, 0x65, 0x3a, 0x3a, 0x61, 0x73, 0x5f, 0x70, 0x6f
        /* <DEDUP_REMOVED lines=24> */
        /*0262*/ 	.byte	0x38, 0x31, 0x39, 0x32, 0x3e, 0x3e, 0x3e, 0x3e, 0x5d, 0x00
	.type		__unnamed_2,@object
	.size		__unnamed_2,(.L_2 - __unnamed_2)
__unnamed_2:
        /* <DEDUP_REMOVED lines=43> */
        /*051c*/ 	.byte	0x74, 0x65, 0x3a, 0x3a, 0x43, 0x3c, 0x30, 0x3e, 0x3e, 0x3e, 0x3e, 0x5d, 0x00
.L_2:


//--------------------- .nv.shared._ZN7cutlass13device_kernelINS_4gemm6kernel13GemmUniversalIN4cute5tupleIJiiiiEEENS1_10collective13CollectiveMmaINS1_35MainloopSm100TmaUmmaWarpSpecializedILi6ELi2ELi2ENS5_IJNS4_1CILi1EEESB_SB_EEEEENS5_IJNSA_ILi128EEENSA_ILi256EEENSA_ILi32EEEEEENS_10bfloat16_tENS5_IJSB_llEEESI_SJ_NS4_8TiledMMAINS4_8MMA_AtomIJNS4_20SM100_MMA_F16BF16_SSISI_SI_fLi128ELi256ELNS4_4UMMA5MajorE1ELSO_1ELNSN_7ScaleInE0ELSP_0EEEEEENS4_6LayoutISC_NS5_IJNSA_ILi0EEEST_ST_EEEEENS5_IJNS4_10UnderscoreESW_SW_EEEEENS4_13SM90_TMA_LOADENS4_14ComposedLayoutINS4_7SwizzleILi3ELi4ELi3EEENS4_18smem_ptr_flag_bitsILi16EEENSS_INS5_IJNSA_ILi64EEENSA_ILi8EEEEEENS5_IJSB_S15_EEEEEEEvNS4_8identityESZ_S1A_vS1B_EENS_8epilogue10collective18CollectiveEpilogueINS1D_23Sm100TmaWarpSpecializedILi4ELi2ELi64ELb1ELb0EEEJSH_NS5_IJNSS_ISE_SB_EENSS_IS15_SB_EEEEESI_NS5_IJlSB_lEEESI_S1L_NS1D_6fusion15FusionCallbacksIS1H_NS1M_17LinearCombinationISI_fSI_fLNS_15FloatRoundStyleE2EEESH_S1K_JEEENS4_5SM1004TMEM4LOAD26SM100_TMEM_LOAD_32dp32b64xESZ_NS10_IS12_S14_NSS_INS5_IJS16_S15_EEENS5_IJS15_SB_EEEEEEENS4_39AutoVectorizingCopyWithAssumedAlignmentILi128EEENS4_14SM90_TMA_STOREES1Z_S21_S21_EEEvvEEEEvNT_6ParamsE --------------------------
	.section	.nv.shared._ZN7cutlass13device_kernelINS_4gemm6kernel13GemmUniversalIN4cute5tupleIJiiiiEEENS1_10collective13CollectiveMmaINS1_35MainloopSm100TmaUmmaWarpSpecializedILi6ELi2ELi2ENS5_IJNS4_1CILi1EEESB_SB_EEEEENS5_IJNSA_ILi128EEENSA_ILi256EEENSA_ILi32EEEEEENS_10bfloat16_tENS5_IJSB_llEEESI_SJ_NS4_8TiledMMAINS4_8MMA_AtomIJNS4_20SM100_MMA_F16BF16_SSISI_SI_fLi128ELi256ELNS4_4UMMA5MajorE1ELSO_1ELNSN_7ScaleInE0ELSP_0EEEEEENS4_6LayoutISC_NS5_IJNSA_ILi0EEEST_ST_EEEEENS5_IJNS4_10UnderscoreESW_SW_EEEEENS4_13SM90_TMA_LOADENS4_14ComposedLayoutINS4_7SwizzleILi3ELi4ELi3EEENS4_18smem_ptr_flag_bitsILi16EEENSS_INS5_IJNSA_ILi64EEENSA_ILi8EEEEEENS5_IJSB_S15_EEEEEEEvNS4_8identityESZ_S1A_vS1B_EENS_8epilogue10collective18CollectiveEpilogueINS1D_23Sm100TmaWarpSpecializedILi4ELi2ELi64ELb1ELb0EEEJSH_NS5_IJNSS_ISE_SB_EENSS_IS15_SB_EEEEESI_NS5_IJlSB_lEEESI_S1L_NS1D_6fusion15FusionCallbacksIS1H_NS1M_17LinearCombinationISI_fSI_fLNS_15FloatRoundStyleE2EEESH_S1K_JEEENS4_5SM1004TMEM4LOAD26SM100_TMEM_LOAD_32dp32b64xESZ_NS10_IS12_S14_NSS_INS5_IJS16_S15_EEENS5_IJS15_SB_EEEEEEENS4_39AutoVectorizingCopyWithAssumedAlignmentILi128EEENS4_14SM90_TMA_STOREES1Z_S21_S21_EEEvvEEEEvNT_6ParamsE,"aw",@nobits
	.sectionflags	@""
	.align	16
	.zero		1024


//--------------------- .nv.shared.reserved.0     --------------------------
	.section	.nv.shared.reserved.0,"aw",@nobits
	.weak		__nv_reservedSMEM_offset_0_alias
	.size		__nv_reservedSMEM_offset_0_alias, 0, 64
	.other		__nv_reservedSMEM_offset_0_alias,@"STO_CUDA_RESERVED_SHARED STV_DEFAULT"
__nv_reservedSMEM_offset_0_alias:
	.zero		0
.nv.shared.reserved.0:
	.zero		64
	.weak		__nv_reservedSMEM_tcgen05_partition
	.type		__nv_reservedSMEM_tcgen05_partition,@object
	.size		__nv_reservedSMEM_tcgen05_partition,(.L_0 - __nv_reservedSMEM_tcgen05_partition)
__nv_reservedSMEM_tcgen05_partition:
	.zero		32
.L_0:


//--------------------- .nv.global                --------------------------
	.section	.nv.global,"aw",@nobits
.nv.global:
	.type		_ZN40_INTERNAL_90a615fd_4_k_cu_27eac49e_344944cute1_E,@object
	.size		_ZN40_INTERNAL_90a615fd_4_k_cu_27eac49e_344944cute1_E,(_ZN40_INTERNAL_90a615fd_4_k_cu_27eac49e_344944cuda3std3__45__cpo6cbeginE - _ZN40_INTERNAL_90a615fd_4_k_cu_27eac49e_344944cute1_E)
_ZN40_INTERNAL_90a615fd_4_k_cu_27eac49e_344944cute1_E:
	.zero		1
	.type		_ZN40_INTERNAL_90a615fd_4_k_cu_27eac49e_344944cuda3std3__45__cpo6cbeginE,@object
	.size		_ZN40_INTERNAL_90a615fd_4_k_cu_27eac49e_344944cuda3std3__45__cpo6cbeginE,(_ZN40_INTERNAL_90a615fd_4_k_cu_27eac49e_344944cuda3std3__48in_placeE - _ZN40_INTERNAL_90a615fd_4_k_cu_27eac49e_344944cuda3std3__45__cpo6cbeginE)
_ZN40_INTERNAL_90a615fd_4_k_cu_27eac49e_344944cuda3std3__45__cpo6cbeginE:
	.zero		1
	.type		_ZN40_INTERNAL_90a615fd_4_k_cu_27eac49e_344944cuda3std3__48in_placeE,@object
	.size		_ZN40_INTERNAL_90a615fd_4_k_cu_27eac49e_344944cuda3std3__48in_placeE,(_ZN40_INTERNAL_90a615fd_4_k_cu_27eac49e_344944cuda3std6ranges3__45__cpo9iter_moveE - _ZN40_INTERNAL_90a615fd_4_k_cu_27eac49e_344944cuda3std3__48in_placeE)
_ZN40_INTERNAL_90a615fd_4_k_cu_27eac49e_344944cuda3std3__48in_placeE:
	.zero		1
	.type		_ZN40_INTERNAL_90a615fd_4_k_cu_27eac49e_344944cuda3std6ranges3__45__cpo9iter_moveE,@object
	.size		_ZN40_INTERNAL_90a615fd_4_k_cu_27eac49e_344944cuda3std6ranges3__45__cpo9iter_moveE,(_ZN40_INTERNAL_90a615fd_4_k_cu_27eac49e_344944cuda3std3__45__cpo5beginE - _ZN40_INTERNAL_90a615fd_4_k_cu_27eac49e_344944cuda3std6ranges3__45__cpo9iter_moveE)
_ZN40_INTERNAL_90a615fd_4_k_cu_27eac49e_344944cuda3std6ranges3__45__cpo9iter_moveE:
	.zero		1
	.type		_ZN40_INTERNAL_90a615fd_4_k_cu_27eac49e_344944cuda3std3__45__cpo5beginE,@object
	.size		_ZN40_INTERNAL_90a615fd_4_k_cu_27eac49e_344944cuda3std3__45__cpo5beginE,(_ZN40_INTERNAL_90a615fd_4_k_cu_27eac49e_344944cuda3std3__442_GLOBAL__N__90a615fd_4_k_cu_27eac49e_344946ignoreE - _ZN40_INTERNAL_90a615fd_4_k_cu_27eac49e_344944cuda3std3__45__cpo5beginE)
_ZN40_INTERNAL_90a615fd_4_k_cu_27eac49e_344944cuda3std3__45__cpo5beginE:
	.zero		1
	.type		_ZN40_INTERNAL_90a615fd_4_k_cu_27eac49e_344944cuda3std3__442_GLOBAL__N__90a615fd_4_k_cu_27eac49e_344946ignoreE,@object
	.size		_ZN40_INTERNAL_90a615fd_4_k_cu_27eac49e_344944cuda3std3__442_GLOBAL__N__90a615fd_4_k_cu_27eac49e_344946ignoreE,(_ZN40_INTERNAL_90a615fd_4_k_cu_27eac49e_344944cute7productE - _ZN40_INTERNAL_90a615fd_4_k_cu_27eac49e_344944cuda3std3__442_GLOBAL__N__90a615fd_4_k_cu_27eac49e_344946ignoreE)
_ZN40_INTERNAL_90a615fd_4_k_cu_27eac49e_344944cuda3std3__442_GLOBAL__N__90a615fd_4_k_cu_27eac49e_344946ignoreE:
	.zero		1
	.type		_ZN40_INTERNAL_90a615fd_4_k_cu_27eac49e_344944cute7productE,@object
	.size		_ZN40_INTERNAL_90a615fd_4_k_cu_27eac49e_344944cute7productE,(_ZN40_INTERNAL_90a615fd_4_k_cu_27eac49e_344944cuda3std3__45__cpo3endE - _ZN40_INTERNAL_90a615fd_4_k_cu_27eac49e_344944cute7productE)
_ZN40_INTERNAL_90a615fd_4_k_cu_27eac49e_344944cute7productE:
	.zero		1
	.type		_ZN40_INTERNAL_90a615fd_4_k_cu_27eac49e_344944cuda3std3__45__cpo3endE,@object
	.size		_ZN40_INTERNAL_90a615fd_4_k_cu_27eac49e_344944cuda3std3__45__cpo3endE,(_ZN40_INTERNAL_90a615fd_4_k_cu_27eac49e_344944cuda3std3__419piecewise_constructE - _ZN40_INTERNAL_90a615fd_4_k_cu_27eac49e_344944cuda3std3__45__cpo3endE)
_ZN40_INTERNAL_90a615fd_4_k_cu_27eac49e_344944cuda3std3__45__cpo3endE:
	.zero		1
	.type		_ZN40_INTERNAL_90a615fd_4_k_cu_27eac49e_344944cuda3std3__419piecewise_constructE,@object
	.size		_ZN40_INTERNAL_90a615fd_4_k_cu_27eac49e_344944cuda3std3__419piecewise_constructE,(_ZN40_INTERNAL_90a615fd_4_k_cu_27eac49e_344944cuda3std3__45__cpo4cendE - _ZN40_INTERNAL_90a615fd_4_k_cu_27eac49e_344944cuda3std3__419piecewise_constructE)
_ZN40_INTERNAL_90a615fd_4_k_cu_27eac49e_344944cuda3std3__419piecewise_constructE:
	.zero		1
	.type		_ZN40_INTERNAL_90a615fd_4_k_cu_27eac49e_344944cuda3std3__45__cpo4cendE,@object
	.size		_ZN40_INTERNAL_90a615fd_4_k_cu_27eac49e_344944cuda3std3__45__cpo4cendE,(_ZN40_INTERNAL_90a615fd_4_k_cu_27eac49e_344944cuda3std6ranges3__45__cpo4swapE - _ZN40_INTERNAL_90a615fd_4_k_cu_27eac49e_344944cuda3std3__45__cpo4cendE)
_ZN40_INTERNAL_90a615fd_4_k_cu_27eac49e_344944cuda3std3__45__cpo4cendE:
	.zero		1
	.type		_ZN40_INTERNAL_90a615fd_4_k_cu_27eac49e_344944cuda3std6ranges3__45__cpo4swapE,@object
	.size		_ZN40_INTERNAL_90a615fd_4_k_cu_27eac49e_344944cuda3std6ranges3__45__cpo4swapE,(.L_10 - _ZN40_INTERNAL_90a615fd_4_k_cu_27eac49e_344944cuda3std6ranges3__45__cpo4swapE)
_ZN40_INTERNAL_90a615fd_4_k_cu_27eac49e_344944cuda3std6ranges3__45__cpo4swapE:
	.zero		1
.L_10:


//--------------------- .nv.constant0._ZN7cutlass13device_kernelINS_4gemm6kernel13GemmUniversalIN4cute5tupleIJiiiiEEENS1_10collective13CollectiveMmaINS1_35MainloopSm100TmaUmmaWarpSpecializedILi6ELi2ELi2ENS5_IJNS4_1CILi1EEESB_SB_EEEEENS5_IJNSA_ILi128EEENSA_ILi256EEENSA_ILi32EEEEEENS_10bfloat16_tENS5_IJSB_llEEESI_SJ_NS4_8TiledMMAINS4_8MMA_AtomIJNS4_20SM100_MMA_F16BF16_SSISI_SI_fLi128ELi256ELNS4_4UMMA5MajorE1ELSO_1ELNSN_7ScaleInE0ELSP_0EEEEEENS4_6LayoutISC_NS5_IJNSA_ILi0EEEST_ST_EEEEENS5_IJNS4_10UnderscoreESW_SW_EEEEENS4_13SM90_TMA_LOADENS4_14ComposedLayoutINS4_7SwizzleILi3ELi4ELi3EEENS4_18smem_ptr_flag_bitsILi16EEENSS_INS5_IJNSA_ILi64EEENSA_ILi8EEEEEENS5_IJSB_S15_EEEEEEEvNS4_8identityESZ_S1A_vS1B_EENS_8epilogue10collective18CollectiveEpilogueINS1D_23Sm100TmaWarpSpecializedILi4ELi2ELi64ELb1ELb0EEEJSH_NS5_IJNSS_ISE_SB_EENSS_IS15_SB_EEEEESI_NS5_IJlSB_lEEESI_S1L_NS1D_6fusion15FusionCallbacksIS1H_NS1M_17LinearCombinationISI_fSI_fLNS_15FloatRoundStyleE2EEESH_S1K_JEEENS4_5SM1004TMEM4LOAD26SM100_TMEM_LOAD_32dp32b64xESZ_NS10_IS12_S14_NSS_INS5_IJS16_S15_EEENS5_IJS15_SB_EEEEEEENS4_39AutoVectorizingCopyWithAssumedAlignmentILi128EEENS4_14SM90_TMA_STOREES1Z_S21_S21_EEEvvEEEEvNT_6ParamsE --------------------------
	.section	.nv.constant0._ZN7cutlass13device_kernelINS_4gemm6kernel13GemmUniversalIN4cute5tupleIJiiiiEEENS1_10collective13CollectiveMmaINS1_35MainloopSm100TmaUmmaWarpSpecializedILi6ELi2ELi2ENS5_IJNS4_1CILi1EEESB_SB_EEEEENS5_IJNSA_ILi128EEENSA_ILi256EEENSA_ILi32EEEEEENS_10bfloat16_tENS5_IJSB_llEEESI_SJ_NS4_8TiledMMAINS4_8MMA_AtomIJNS4_20SM100_MMA_F16BF16_SSISI_SI_fLi128ELi256ELNS4_4UMMA5MajorE1ELSO_1ELNSN_7ScaleInE0ELSP_0EEEEEENS4_6LayoutISC_NS5_IJNSA_ILi0EEEST_ST_EEEEENS5_IJNS4_10UnderscoreESW_SW_EEEEENS4_13SM90_TMA_LOADENS4_14ComposedLayoutINS4_7SwizzleILi3ELi4ELi3EEENS4_18smem_ptr_flag_bitsILi16EEENSS_INS5_IJNSA_ILi64EEENSA_ILi8EEEEEENS5_IJSB_S15_EEEEEEEvNS4_8identityESZ_S1A_vS1B_EENS_8epilogue10collective18CollectiveEpilogueINS1D_23Sm100TmaWarpSpecializedILi4ELi2ELi64ELb1ELb0EEEJSH_NS5_IJNSS_ISE_SB_EENSS_IS15_SB_EEEEESI_NS5_IJlSB_lEEESI_S1L_NS1D_6fusion15FusionCallbacksIS1H_NS1M_17LinearCombinationISI_fSI_fLNS_15FloatRoundStyleE2EEESH_S1K_JEEENS4_5SM1004TMEM4LOAD26SM100_TMEM_LOAD_32dp32b64xESZ_NS10_IS12_S14_NSS_INS5_IJS16_S15_EEENS5_IJS15_SB_EEEEEEENS4_39AutoVectorizingCopyWithAssumedAlignmentILi128EEENS4_14SM90_TMA_STOREES1Z_S21_S21_EEEvvEEEEvNT_6ParamsE,"a",@progbits
	.sectionflags	@""
	.align	4
.nv.constant0._ZN7cutlass13device_kernelINS_4gemm6kernel13GemmUniversalIN4cute5tupleIJiiiiEEENS1_10collective13CollectiveMmaINS1_35MainloopSm100TmaUmmaWarpSpecializedILi6ELi2ELi2ENS5_IJNS4_1CILi1EEESB_SB_EEEEENS5_IJNSA_ILi128EEENSA_ILi256EEENSA_ILi32EEEEEENS_10bfloat16_tENS5_IJSB_llEEESI_SJ_NS4_8TiledMMAINS4_8MMA_AtomIJNS4_20SM100_MMA_F16BF16_SSISI_SI_fLi128ELi256ELNS4_4UMMA5MajorE1ELSO_1ELNSN_7ScaleInE0ELSP_0EEEEEENS4_6LayoutISC_NS5_IJNSA_ILi0EEEST_ST_EEEEENS5_IJNS4_10UnderscoreESW_SW_EEEEENS4_13SM90_TMA_LOADENS4_14ComposedLayoutINS4_7SwizzleILi3ELi4ELi3EEENS4_18smem_ptr_flag_bitsILi16EEENSS_INS5_IJNSA_ILi64EEENSA_ILi8EEEEEENS5_IJSB_S15_EEEEEEEvNS4_8identityESZ_S1A_vS1B_EENS_8epilogue10collective18CollectiveEpilogueINS1D_23Sm100TmaWarpSpecializedILi4ELi2ELi64ELb1ELb0EEEJSH_NS5_IJNSS_ISE_SB_EENSS_IS15_SB_EEEEESI_NS5_IJlSB_lEEESI_S1L_NS1D_6fusion15FusionCallbacksIS1H_NS1M_17LinearCombinationISI_fSI_fLNS_15FloatRoundStyleE2EEESH_S1K_JEEENS4_5SM1004TMEM4LOAD26SM100_TMEM_LOAD_32dp32b64xESZ_NS10_IS12_S14_NSS_INS5_IJS16_S15_EEENS5_IJS15_SB_EEEEEEENS4_39AutoVectorizingCopyWithAssumedAlignmentILi128EEENS4_14SM90_TMA_STOREES1Z_S21_S21_EEEvvEEEEvNT_6ParamsE:
	.zero		2944


//--------------------- SYMBOLS --------------------------

	.type		.nv.reservedSmem.offset0,@object
	.size		.nv.reservedSmem.offset0,0x4
	.type		.nv.reservedSmem.cap,@object
	.size		.nv.reservedSmem.cap,0x4
	.type		__assertfail,@function
